//
// Generated by NVIDIA NVVM Compiler
//
// Compiler Build ID: CL-36424714
// Cuda compilation tools, release 13.0, V13.0.88
// Based on NVVM 20.0.0
//

.version 9.0
.target sm_100
.address_size 64

	// .globl	vosc_batch_prefix_f32

.visible .entry vosc_batch_prefix_f32(
	.param .u64 .ptr .align 1 vosc_batch_prefix_f32_param_0,
	.param .u32 vosc_batch_prefix_f32_param_1,
	.param .u32 vosc_batch_prefix_f32_param_2,
	.param .u64 .ptr .align 1 vosc_batch_prefix_f32_param_3,
	.param .u64 .ptr .align 1 vosc_batch_prefix_f32_param_4,
	.param .u32 vosc_batch_prefix_f32_param_5,
	.param .u64 .ptr .align 1 vosc_batch_prefix_f32_param_6
)
{
	.reg .pred 	%p<6>;
	.reg .b32 	%r<27>;
	.reg .b32 	%f<71>;
	.reg .b64 	%rd<20>;
	.reg .b64 	%fd<10>;

	ld.param.u64 	%rd3, [vosc_batch_prefix_f32_param_0];
	ld.param.u32 	%r12, [vosc_batch_prefix_f32_param_1];
	ld.param.u32 	%r13, [vosc_batch_prefix_f32_param_2];
	ld.param.u64 	%rd4, [vosc_batch_prefix_f32_param_3];
	ld.param.u64 	%rd5, [vosc_batch_prefix_f32_param_4];
	ld.param.u32 	%r14, [vosc_batch_prefix_f32_param_5];
	ld.param.u64 	%rd6, [vosc_batch_prefix_f32_param_6];
	mov.u32 	%r1, %ctaid.y;
	setp.ge.s32 	%p1, %r1, %r14;
	@%p1 bra 	$L__BB0_7;
	cvta.to.global.u64 	%rd7, %rd4;
	cvta.to.global.u64 	%rd8, %rd5;
	mul.wide.u32 	%rd9, %r1, 4;
	add.s64 	%rd10, %rd7, %rd9;
	ld.global.nc.u32 	%r2, [%rd10];
	add.s64 	%rd11, %rd8, %rd9;
	ld.global.nc.u32 	%r15, [%rd11];
	min.s32 	%r16, %r2, %r15;
	setp.lt.s32 	%p2, %r16, 1;
	@%p2 bra 	$L__BB0_7;
	add.s32 	%r4, %r13, -1;
	mov.u32 	%r17, %ctaid.x;
	mov.u32 	%r5, %ntid.x;
	mov.u32 	%r18, %tid.x;
	mad.lo.s32 	%r26, %r17, %r5, %r18;
	setp.ge.s32 	%p3, %r26, %r12;
	@%p3 bra 	$L__BB0_7;
	cvt.rn.f32.u32 	%f5, %r2;
	mov.f32 	%f6, 0f3F800000;
	div.approx.f32 	%f1, %f6, %f5;
	cvt.rn.f32.u32 	%f7, %r15;
	div.approx.f32 	%f2, %f6, %f7;
	cvta.to.global.u64 	%rd1, %rd3;
	cvta.to.global.u64 	%rd2, %rd6;
	mov.u32 	%r19, %nctaid.x;
	mul.lo.s32 	%r7, %r19, %r5;
	mul.lo.s32 	%r8, %r12, %r1;
	add.s32 	%r9, %r4, %r15;
$L__BB0_4:
	setp.lt.s32 	%p4, %r26, %r9;
	mov.f32 	%f70, 0f7FFFFFFF;
	@%p4 bra 	$L__BB0_6;
	add.s32 	%r20, %r26, 1;
	sub.s32 	%r21, %r20, %r2;
	max.s32 	%r22, %r21, 0;
	sub.s32 	%r23, %r20, %r15;
	max.s32 	%r24, %r23, 0;
	mul.wide.s32 	%rd12, %r26, 8;
	add.s64 	%rd13, %rd1, %rd12;
	ld.global.nc.f64 	%fd1, [%rd13+8];
	cvt.rn.f32.f64 	%f9, %fd1;
	cvt.f64.f32 	%fd2, %f9;
	sub.f64 	%fd3, %fd1, %fd2;
	cvt.rn.f32.f64 	%f10, %fd3;
	mul.wide.u32 	%rd14, %r22, 8;
	add.s64 	%rd15, %rd1, %rd14;
	ld.global.nc.f64 	%fd4, [%rd15];
	cvt.rn.f32.f64 	%f11, %fd4;
	cvt.f64.f32 	%fd5, %f11;
	sub.f64 	%fd6, %fd4, %fd5;
	cvt.rn.f32.f64 	%f12, %fd6;
	mul.wide.u32 	%rd16, %r24, 8;
	add.s64 	%rd17, %rd1, %rd16;
	ld.global.nc.f64 	%fd7, [%rd17];
	cvt.rn.f32.f64 	%f13, %fd7;
	cvt.f64.f32 	%fd8, %f13;
	sub.f64 	%fd9, %fd7, %fd8;
	cvt.rn.f32.f64 	%f14, %fd9;
	neg.f32 	%f15, %f11;
	sub.f32 	%f16, %f9, %f11;
	sub.f32 	%f17, %f16, %f9;
	sub.f32 	%f18, %f16, %f17;
	sub.f32 	%f19, %f9, %f18;
	sub.f32 	%f20, %f15, %f17;
	add.f32 	%f21, %f20, %f19;
	add.f32 	%f22, %f21, %f10;
	sub.f32 	%f23, %f22, %f12;
	add.f32 	%f24, %f16, %f23;
	sub.f32 	%f25, %f24, %f16;
	sub.f32 	%f26, %f23, %f25;
	neg.f32 	%f27, %f13;
	sub.f32 	%f28, %f9, %f13;
	sub.f32 	%f29, %f28, %f9;
	sub.f32 	%f30, %f28, %f29;
	sub.f32 	%f31, %f9, %f30;
	sub.f32 	%f32, %f27, %f29;
	add.f32 	%f33, %f32, %f31;
	add.f32 	%f34, %f33, %f10;
	sub.f32 	%f35, %f34, %f14;
	add.f32 	%f36, %f28, %f35;
	sub.f32 	%f37, %f36, %f28;
	sub.f32 	%f38, %f35, %f37;
	mul.f32 	%f39, %f1, %f24;
	neg.f32 	%f40, %f39;
	fma.rn.f32 	%f41, %f24, %f1, %f40;
	fma.rn.f32 	%f42, %f1, %f26, %f41;
	add.f32 	%f43, %f39, %f42;
	sub.f32 	%f44, %f43, %f39;
	sub.f32 	%f45, %f42, %f44;
	mul.f32 	%f46, %f2, %f36;
	neg.f32 	%f47, %f46;
	fma.rn.f32 	%f48, %f36, %f2, %f47;
	fma.rn.f32 	%f49, %f2, %f38, %f48;
	add.f32 	%f50, %f46, %f49;
	sub.f32 	%f51, %f50, %f46;
	sub.f32 	%f52, %f49, %f51;
	add.f32 	%f53, %f50, %f52;
	neg.f32 	%f54, %f50;
	sub.f32 	%f55, %f43, %f50;
	sub.f32 	%f56, %f55, %f43;
	sub.f32 	%f57, %f55, %f56;
	sub.f32 	%f58, %f43, %f57;
	sub.f32 	%f59, %f54, %f56;
	add.f32 	%f60, %f59, %f58;
	add.f32 	%f61, %f45, %f60;
	sub.f32 	%f62, %f61, %f52;
	add.f32 	%f63, %f55, %f62;
	sub.f32 	%f64, %f63, %f55;
	sub.f32 	%f65, %f62, %f64;
	add.f32 	%f66, %f63, %f65;
	mul.f32 	%f67, %f66, 0f42C80000;
	mov.f32 	%f68, 0f3F800000;
	div.approx.f32 	%f69, %f68, %f53;
	mul.f32 	%f70, %f69, %f67;
$L__BB0_6:
	add.s32 	%r25, %r26, %r8;
	mul.wide.s32 	%rd18, %r25, 4;
	add.s64 	%rd19, %rd2, %rd18;
	st.global.f32 	[%rd19], %f70;
	add.s32 	%r26, %r26, %r7;
	setp.lt.s32 	%p5, %r26, %r12;
	@%p5 bra 	$L__BB0_4;
$L__BB0_7:
	ret;

}
	// .globl	vosc_many_series_one_param_f32
.visible .entry vosc_many_series_one_param_f32(
	.param .u64 .ptr .align 1 vosc_many_series_one_param_f32_param_0,
	.param .u32 vosc_many_series_one_param_f32_param_1,
	.param .u32 vosc_many_series_one_param_f32_param_2,
	.param .u32 vosc_many_series_one_param_f32_param_3,
	.param .u32 vosc_many_series_one_param_f32_param_4,
	.param .u64 .ptr .align 1 vosc_many_series_one_param_f32_param_5,
	.param .u64 .ptr .align 1 vosc_many_series_one_param_f32_param_6
)
{
	.reg .pred 	%p<6>;
	.reg .b32 	%r<28>;
	.reg .b32 	%f<5>;
	.reg .b64 	%rd<17>;
	.reg .b64 	%fd<15>;

	ld.param.u64 	%rd3, [vosc_many_series_one_param_f32_param_0];
	ld.param.u32 	%r10, [vosc_many_series_one_param_f32_param_1];
	ld.param.u32 	%r11, [vosc_many_series_one_param_f32_param_2];
	ld.param.u32 	%r12, [vosc_many_series_one_param_f32_param_3];
	ld.param.u32 	%r13, [vosc_many_series_one_param_f32_param_4];
	ld.param.u64 	%rd4, [vosc_many_series_one_param_f32_param_5];
	ld.param.u64 	%rd5, [vosc_many_series_one_param_f32_param_6];
	mov.u32 	%r1, %ctaid.y;
	setp.ge.s32 	%p1, %r1, %r12;
	@%p1 bra 	$L__BB1_7;
	min.s32 	%r14, %r10, %r11;
	setp.lt.s32 	%p2, %r14, 1;
	@%p2 bra 	$L__BB1_7;
	cvta.to.global.u64 	%rd6, %rd4;
	mul.wide.u32 	%rd7, %r1, 4;
	add.s64 	%rd8, %rd6, %rd7;
	ld.global.nc.u32 	%r2, [%rd8];
	mov.u32 	%r15, %ctaid.x;
	mov.u32 	%r3, %ntid.x;
	mov.u32 	%r16, %tid.x;
	mad.lo.s32 	%r27, %r15, %r3, %r16;
	setp.ge.s32 	%p3, %r27, %r13;
	@%p3 bra 	$L__BB1_7;
	cvta.to.global.u64 	%rd1, %rd3;
	cvta.to.global.u64 	%rd2, %rd5;
	mov.u32 	%r17, %nctaid.x;
	mul.lo.s32 	%r5, %r17, %r3;
	cvt.rn.f64.u32 	%fd3, %r11;
	rcp.rn.f64 	%fd1, %fd3;
	cvt.rn.f64.u32 	%fd4, %r10;
	rcp.rn.f64 	%fd2, %fd4;
	add.s32 	%r18, %r11, %r2;
	add.s32 	%r6, %r18, -1;
$L__BB1_4:
	mad.lo.s32 	%r8, %r27, %r12, %r1;
	setp.lt.s32 	%p4, %r27, %r6;
	mov.f32 	%f4, 0f7FFFFFFF;
	@%p4 bra 	$L__BB1_6;
	add.s32 	%r19, %r27, 1;
	sub.s32 	%r20, %r19, %r10;
	max.s32 	%r21, %r20, 0;
	sub.s32 	%r22, %r19, %r11;
	max.s32 	%r23, %r22, 0;
	add.s32 	%r24, %r8, %r12;
	mad.lo.s32 	%r25, %r21, %r12, %r1;
	mad.lo.s32 	%r26, %r23, %r12, %r1;
	mul.wide.s32 	%rd9, %r24, 8;
	add.s64 	%rd10, %rd1, %rd9;
	ld.global.nc.f64 	%fd5, [%rd10];
	mul.wide.u32 	%rd11, %r25, 8;
	add.s64 	%rd12, %rd1, %rd11;
	ld.global.nc.f64 	%fd6, [%rd12];
	sub.f64 	%fd7, %fd5, %fd6;
	mul.wide.u32 	%rd13, %r26, 8;
	add.s64 	%rd14, %rd1, %rd13;
	ld.global.nc.f64 	%fd8, [%rd14];
	sub.f64 	%fd9, %fd5, %fd8;
	mul.f64 	%fd10, %fd1, %fd9;
	mul.f64 	%fd11, %fd2, %fd7;
	sub.f64 	%fd12, %fd11, %fd10;
	mul.f64 	%fd13, %fd12, 0d4059000000000000;
	div.rn.f64 	%fd14, %fd13, %fd10;
	cvt.rn.f32.f64 	%f4, %fd14;
$L__BB1_6:
	mul.wide.s32 	%rd15, %r8, 4;
	add.s64 	%rd16, %rd2, %rd15;
	st.global.f32 	[%rd16], %f4;
	add.s32 	%r27, %r27, %r5;
	setp.lt.s32 	%p5, %r27, %r13;
	@%p5 bra 	$L__BB1_4;
$L__BB1_7:
	ret;

}
	// .globl	pack_double_to_float2
.visible .entry pack_double_to_float2(
	.param .u64 .ptr .align 1 pack_double_to_float2_param_0,
	.param .u64 .ptr .align 1 pack_double_to_float2_param_1,
	.param .u32 pack_double_to_float2_param_2
)
{
	.reg .pred 	%p<7>;
	.reg .b32 	%r<31>;
	.reg .b32 	%f<11>;
	.reg .b64 	%rd<18>;
	.reg .b64 	%fd<16>;

	ld.param.u64 	%rd3, [pack_double_to_float2_param_0];
	ld.param.u64 	%rd4, [pack_double_to_float2_param_1];
	ld.param.u32 	%r12, [pack_double_to_float2_param_2];
	cvta.to.global.u64 	%rd1, %rd4;
	cvta.to.global.u64 	%rd2, %rd3;
	mov.u32 	%r13, %ctaid.x;
	mov.u32 	%r14, %ntid.x;
	mov.u32 	%r15, %tid.x;
	mad.lo.s32 	%r29, %r13, %r14, %r15;
	mov.u32 	%r16, %nctaid.x;
	mul.lo.s32 	%r2, %r16, %r14;
	setp.ge.s32 	%p1, %r29, %r12;
	@%p1 bra 	$L__BB2_7;
	add.s32 	%r17, %r29, %r2;
	max.s32 	%r18, %r12, %r17;
	setp.lt.s32 	%p2, %r17, %r12;
	selp.u32 	%r19, 1, 0, %p2;
	add.s32 	%r20, %r17, %r19;
	sub.s32 	%r21, %r18, %r20;
	div.u32 	%r22, %r21, %r2;
	add.s32 	%r3, %r22, %r19;
	and.b32  	%r23, %r3, 3;
	setp.eq.s32 	%p3, %r23, 3;
	@%p3 bra 	$L__BB2_4;
	add.s32 	%r24, %r3, 1;
	and.b32  	%r25, %r24, 3;
	neg.s32 	%r27, %r25;
$L__BB2_3:
	.pragma "nounroll";
	mul.wide.s32 	%rd5, %r29, 8;
	add.s64 	%rd6, %rd1, %rd5;
	add.s64 	%rd7, %rd2, %rd5;
	ld.global.nc.f64 	%fd1, [%rd7];
	cvt.rn.f32.f64 	%f1, %fd1;
	cvt.f64.f32 	%fd2, %f1;
	sub.f64 	%fd3, %fd1, %fd2;
	cvt.rn.f32.f64 	%f2, %fd3;
	st.global.v2.f32 	[%rd6], {%f1, %f2};
	add.s32 	%r29, %r29, %r2;
	add.s32 	%r27, %r27, 1;
	setp.ne.s32 	%p4, %r27, 0;
	@%p4 bra 	$L__BB2_3;
$L__BB2_4:
	setp.lt.u32 	%p5, %r3, 3;
	@%p5 bra 	$L__BB2_7;
	mul.wide.s32 	%rd11, %r2, 8;
	shl.b32 	%r26, %r2, 2;
$L__BB2_6:
	mul.wide.s32 	%rd8, %r29, 8;
	add.s64 	%rd9, %rd2, %rd8;
	ld.global.nc.f64 	%fd4, [%rd9];
	cvt.rn.f32.f64 	%f3, %fd4;
	cvt.f64.f32 	%fd5, %f3;
	sub.f64 	%fd6, %fd4, %fd5;
	cvt.rn.f32.f64 	%f4, %fd6;
	add.s64 	%rd10, %rd1, %rd8;
	st.global.v2.f32 	[%rd10], {%f3, %f4};
	add.s64 	%rd12, %rd9, %rd11;
	ld.global.nc.f64 	%fd7, [%rd12];
	cvt.rn.f32.f64 	%f5, %fd7;
	cvt.f64.f32 	%fd8, %f5;
	sub.f64 	%fd9, %fd7, %fd8;
	cvt.rn.f32.f64 	%f6, %fd9;
	add.s64 	%rd13, %rd10, %rd11;
	st.global.v2.f32 	[%rd13], {%f5, %f6};
	add.s64 	%rd14, %rd12, %rd11;
	ld.global.nc.f64 	%fd10, [%rd14];
	cvt.rn.f32.f64 	%f7, %fd10;
	cvt.f64.f32 	%fd11, %f7;
	sub.f64 	%fd12, %fd10, %fd11;
	cvt.rn.f32.f64 	%f8, %fd12;
	add.s64 	%rd15, %rd13, %rd11;
	st.global.v2.f32 	[%rd15], {%f7, %f8};
	add.s64 	%rd16, %rd14, %rd11;
	ld.global.nc.f64 	%fd13, [%rd16];
	cvt.rn.f32.f64 	%f9, %fd13;
	cvt.f64.f32 	%fd14, %f9;
	sub.f64 	%fd15, %fd13, %fd14;
	cvt.rn.f32.f64 	%f10, %fd15;
	add.s64 	%rd17, %rd15, %rd11;
	st.global.v2.f32 	[%rd17], {%f9, %f10};
	add.s32 	%r29, %r26, %r29;
	setp.lt.s32 	%p6, %r29, %r12;
	@%p6 bra 	$L__BB2_6;
$L__BB2_7:
	ret;

}
	// .globl	vosc_batch_prefix_f32_ds
.visible .entry vosc_batch_prefix_f32_ds(
	.param .u64 .ptr .align 1 vosc_batch_prefix_f32_ds_param_0,
	.param .u32 vosc_batch_prefix_f32_ds_param_1,
	.param .u32 vosc_batch_prefix_f32_ds_param_2,
	.param .u64 .ptr .align 1 vosc_batch_prefix_f32_ds_param_3,
	.param .u64 .ptr .align 1 vosc_batch_prefix_f32_ds_param_4,
	.param .u32 vosc_batch_prefix_f32_ds_param_5,
	.param .u64 .ptr .align 1 vosc_batch_prefix_f32_ds_param_6
)
{
	.reg .pred 	%p<6>;
	.reg .b32 	%r<27>;
	.reg .b32 	%f<71>;
	.reg .b64 	%rd<20>;

	ld.param.u64 	%rd3, [vosc_batch_prefix_f32_ds_param_0];
	ld.param.u32 	%r12, [vosc_batch_prefix_f32_ds_param_1];
	ld.param.u32 	%r13, [vosc_batch_prefix_f32_ds_param_2];
	ld.param.u64 	%rd4, [vosc_batch_prefix_f32_ds_param_3];
	ld.param.u64 	%rd5, [vosc_batch_prefix_f32_ds_param_4];
	ld.param.u32 	%r14, [vosc_batch_prefix_f32_ds_param_5];
	ld.param.u64 	%rd6, [vosc_batch_prefix_f32_ds_param_6];
	mov.u32 	%r1, %ctaid.y;
	setp.ge.s32 	%p1, %r1, %r14;
	@%p1 bra 	$L__BB3_7;
	cvta.to.global.u64 	%rd7, %rd4;
	cvta.to.global.u64 	%rd8, %rd5;
	mul.wide.u32 	%rd9, %r1, 4;
	add.s64 	%rd10, %rd7, %rd9;
	ld.global.nc.u32 	%r2, [%rd10];
	add.s64 	%rd11, %rd8, %rd9;
	ld.global.nc.u32 	%r15, [%rd11];
	min.s32 	%r16, %r2, %r15;
	setp.lt.s32 	%p2, %r16, 1;
	@%p2 bra 	$L__BB3_7;
	add.s32 	%r4, %r13, -1;
	mov.u32 	%r17, %ctaid.x;
	mov.u32 	%r5, %ntid.x;
	mov.u32 	%r18, %tid.x;
	mad.lo.s32 	%r26, %r17, %r5, %r18;
	setp.ge.s32 	%p3, %r26, %r12;
	@%p3 bra 	$L__BB3_7;
	cvt.rn.f32.u32 	%f5, %r2;
	mov.f32 	%f6, 0f3F800000;
	div.approx.f32 	%f1, %f6, %f5;
	cvt.rn.f32.u32 	%f7, %r15;
	div.approx.f32 	%f2, %f6, %f7;
	cvta.to.global.u64 	%rd1, %rd3;
	cvta.to.global.u64 	%rd2, %rd6;
	mov.u32 	%r19, %nctaid.x;
	mul.lo.s32 	%r7, %r19, %r5;
	mul.lo.s32 	%r8, %r12, %r1;
	add.s32 	%r9, %r4, %r15;
$L__BB3_4:
	setp.lt.s32 	%p4, %r26, %r9;
	mov.f32 	%f70, 0f7FFFFFFF;
	@%p4 bra 	$L__BB3_6;
	add.s32 	%r20, %r26, 1;
	sub.s32 	%r21, %r20, %r2;
	max.s32 	%r22, %r21, 0;
	sub.s32 	%r23, %r20, %r15;
	max.s32 	%r24, %r23, 0;
	mul.wide.s32 	%rd12, %r26, 8;
	add.s64 	%rd13, %rd1, %rd12;
	ld.global.nc.v2.f32 	{%f9, %f10}, [%rd13+8];
	mul.wide.u32 	%rd14, %r22, 8;
	add.s64 	%rd15, %rd1, %rd14;
	ld.global.nc.v2.f32 	{%f11, %f12}, [%rd15];
	mul.wide.u32 	%rd16, %r24, 8;
	add.s64 	%rd17, %rd1, %rd16;
	ld.global.nc.v2.f32 	{%f13, %f14}, [%rd17];
	neg.f32 	%f15, %f11;
	sub.f32 	%f16, %f9, %f11;
	sub.f32 	%f17, %f16, %f9;
	sub.f32 	%f18, %f16, %f17;
	sub.f32 	%f19, %f9, %f18;
	sub.f32 	%f20, %f15, %f17;
	add.f32 	%f21, %f20, %f19;
	add.f32 	%f22, %f10, %f21;
	sub.f32 	%f23, %f22, %f12;
	add.f32 	%f24, %f16, %f23;
	sub.f32 	%f25, %f24, %f16;
	sub.f32 	%f26, %f23, %f25;
	neg.f32 	%f27, %f13;
	sub.f32 	%f28, %f9, %f13;
	sub.f32 	%f29, %f28, %f9;
	sub.f32 	%f30, %f28, %f29;
	sub.f32 	%f31, %f9, %f30;
	sub.f32 	%f32, %f27, %f29;
	add.f32 	%f33, %f32, %f31;
	add.f32 	%f34, %f10, %f33;
	sub.f32 	%f35, %f34, %f14;
	add.f32 	%f36, %f28, %f35;
	sub.f32 	%f37, %f36, %f28;
	sub.f32 	%f38, %f35, %f37;
	mul.f32 	%f39, %f1, %f24;
	neg.f32 	%f40, %f39;
	fma.rn.f32 	%f41, %f24, %f1, %f40;
	fma.rn.f32 	%f42, %f1, %f26, %f41;
	add.f32 	%f43, %f39, %f42;
	sub.f32 	%f44, %f43, %f39;
	sub.f32 	%f45, %f42, %f44;
	mul.f32 	%f46, %f2, %f36;
	neg.f32 	%f47, %f46;
	fma.rn.f32 	%f48, %f36, %f2, %f47;
	fma.rn.f32 	%f49, %f2, %f38, %f48;
	add.f32 	%f50, %f46, %f49;
	sub.f32 	%f51, %f50, %f46;
	sub.f32 	%f52, %f49, %f51;
	add.f32 	%f53, %f50, %f52;
	neg.f32 	%f54, %f50;
	sub.f32 	%f55, %f43, %f50;
	sub.f32 	%f56, %f55, %f43;
	sub.f32 	%f57, %f55, %f56;
	sub.f32 	%f58, %f43, %f57;
	sub.f32 	%f59, %f54, %f56;
	add.f32 	%f60, %f59, %f58;
	add.f32 	%f61, %f45, %f60;
	sub.f32 	%f62, %f61, %f52;
	add.f32 	%f63, %f55, %f62;
	sub.f32 	%f64, %f63, %f55;
	sub.f32 	%f65, %f62, %f64;
	add.f32 	%f66, %f63, %f65;
	mul.f32 	%f67, %f66, 0f42C80000;
	mov.f32 	%f68, 0f3F800000;
	div.approx.f32 	%f69, %f68, %f53;
	mul.f32 	%f70, %f69, %f67;
$L__BB3_6:
	add.s32 	%r25, %r26, %r8;
	mul.wide.s32 	%rd18, %r25, 4;
	add.s64 	%rd19, %rd2, %rd18;
	st.global.f32 	[%rd19], %f70;
	add.s32 	%r26, %r26, %r7;
	setp.lt.s32 	%p5, %r26, %r12;
	@%p5 bra 	$L__BB3_4;
$L__BB3_7:
	ret;

}
	// .globl	vosc_many_series_one_param_f32_ds_tm_coalesced
.visible .entry vosc_many_series_one_param_f32_ds_tm_coalesced(
	.param .u64 .ptr .align 1 vosc_many_series_one_param_f32_ds_tm_coalesced_param_0,
	.param .u32 vosc_many_series_one_param_f32_ds_tm_coalesced_param_1,
	.param .u32 vosc_many_series_one_param_f32_ds_tm_coalesced_param_2,
	.param .u32 vosc_many_series_one_param_f32_ds_tm_coalesced_param_3,
	.param .u32 vosc_many_series_one_param_f32_ds_tm_coalesced_param_4,
	.param .u64 .ptr .align 1 vosc_many_series_one_param_f32_ds_tm_coalesced_param_5,
	.param .u64 .ptr .align 1 vosc_many_series_one_param_f32_ds_tm_coalesced_param_6,
	.param .u32 vosc_many_series_one_param_f32_ds_tm_coalesced_param_7
)
{
	.reg .pred 	%p<6>;
	.reg .b32 	%r<34>;
	.reg .b32 	%f<71>;
	.reg .b64 	%rd<17>;

	ld.param.u64 	%rd4, [vosc_many_series_one_param_f32_ds_tm_coalesced_param_0];
	ld.param.u32 	%r12, [vosc_many_series_one_param_f32_ds_tm_coalesced_param_1];
	ld.param.u32 	%r13, [vosc_many_series_one_param_f32_ds_tm_coalesced_param_2];
	ld.param.u32 	%r14, [vosc_many_series_one_param_f32_ds_tm_coalesced_param_3];
	ld.param.u32 	%r15, [vosc_many_series_one_param_f32_ds_tm_coalesced_param_4];
	ld.param.u64 	%rd5, [vosc_many_series_one_param_f32_ds_tm_coalesced_param_5];
	ld.param.u64 	%rd6, [vosc_many_series_one_param_f32_ds_tm_coalesced_param_6];
	ld.param.u32 	%r16, [vosc_many_series_one_param_f32_ds_tm_coalesced_param_7];
	min.s32 	%r17, %r12, %r13;
	setp.lt.s32 	%p1, %r17, 1;
	@%p1 bra 	$L__BB4_7;
	mov.u32 	%r18, %ctaid.y;
	add.s32 	%r1, %r16, %r18;
	setp.ge.s32 	%p2, %r1, %r15;
	@%p2 bra 	$L__BB4_7;
	mov.u32 	%r19, %ctaid.x;
	mov.u32 	%r2, %ntid.x;
	mov.u32 	%r20, %tid.x;
	mad.lo.s32 	%r33, %r19, %r2, %r20;
	setp.ge.s32 	%p3, %r33, %r14;
	@%p3 bra 	$L__BB4_7;
	cvt.rn.f32.u32 	%f5, %r12;
	mov.f32 	%f6, 0f3F800000;
	div.approx.f32 	%f1, %f6, %f5;
	cvt.rn.f32.u32 	%f7, %r13;
	div.approx.f32 	%f2, %f6, %f7;
	add.s32 	%r21, %r1, 1;
	cvta.to.global.u64 	%rd1, %rd4;
	add.s32 	%r4, %r13, -1;
	sub.s32 	%r22, %r21, %r12;
	max.s32 	%r23, %r22, 0;
	sub.s32 	%r24, %r21, %r13;
	max.s32 	%r25, %r24, 0;
	mul.lo.s32 	%r5, %r23, %r14;
	mul.lo.s32 	%r6, %r25, %r14;
	mul.lo.s32 	%r7, %r1, %r14;
	cvta.to.global.u64 	%rd2, %rd5;
	cvta.to.global.u64 	%rd3, %rd6;
	add.s32 	%r8, %r7, %r14;
	mov.u32 	%r26, %nctaid.x;
	mul.lo.s32 	%r9, %r26, %r2;
$L__BB4_4:
	mul.wide.s32 	%rd7, %r33, 4;
	add.s64 	%rd8, %rd2, %rd7;
	ld.global.nc.u32 	%r27, [%rd8];
	add.s32 	%r28, %r4, %r27;
	setp.lt.s32 	%p4, %r1, %r28;
	mov.f32 	%f70, 0f7FFFFFFF;
	@%p4 bra 	$L__BB4_6;
	add.s32 	%r29, %r33, %r8;
	mul.wide.s32 	%rd9, %r29, 8;
	add.s64 	%rd10, %rd1, %rd9;
	ld.global.nc.v2.f32 	{%f9, %f10}, [%rd10];
	add.s32 	%r30, %r33, %r5;
	mul.wide.s32 	%rd11, %r30, 8;
	add.s64 	%rd12, %rd1, %rd11;
	ld.global.nc.v2.f32 	{%f11, %f12}, [%rd12];
	add.s32 	%r31, %r33, %r6;
	mul.wide.s32 	%rd13, %r31, 8;
	add.s64 	%rd14, %rd1, %rd13;
	ld.global.nc.v2.f32 	{%f13, %f14}, [%rd14];
	neg.f32 	%f15, %f11;
	sub.f32 	%f16, %f9, %f11;
	sub.f32 	%f17, %f16, %f9;
	sub.f32 	%f18, %f16, %f17;
	sub.f32 	%f19, %f9, %f18;
	sub.f32 	%f20, %f15, %f17;
	add.f32 	%f21, %f20, %f19;
	add.f32 	%f22, %f10, %f21;
	sub.f32 	%f23, %f22, %f12;
	add.f32 	%f24, %f16, %f23;
	sub.f32 	%f25, %f24, %f16;
	sub.f32 	%f26, %f23, %f25;
	neg.f32 	%f27, %f13;
	sub.f32 	%f28, %f9, %f13;
	sub.f32 	%f29, %f28, %f9;
	sub.f32 	%f30, %f28, %f29;
	sub.f32 	%f31, %f9, %f30;
	sub.f32 	%f32, %f27, %f29;
	add.f32 	%f33, %f32, %f31;
	add.f32 	%f34, %f10, %f33;
	sub.f32 	%f35, %f34, %f14;
	add.f32 	%f36, %f28, %f35;
	sub.f32 	%f37, %f36, %f28;
	sub.f32 	%f38, %f35, %f37;
	mul.f32 	%f39, %f1, %f24;
	neg.f32 	%f40, %f39;
	fma.rn.f32 	%f41, %f24, %f1, %f40;
	fma.rn.f32 	%f42, %f1, %f26, %f41;
	add.f32 	%f43, %f39, %f42;
	sub.f32 	%f44, %f43, %f39;
	sub.f32 	%f45, %f42, %f44;
	mul.f32 	%f46, %f2, %f36;
	neg.f32 	%f47, %f46;
	fma.rn.f32 	%f48, %f36, %f2, %f47;
	fma.rn.f32 	%f49, %f2, %f38, %f48;
	add.f32 	%f50, %f46, %f49;
	sub.f32 	%f51, %f50, %f46;
	sub.f32 	%f52, %f49, %f51;
	add.f32 	%f53, %f50, %f52;
	neg.f32 	%f54, %f50;
	sub.f32 	%f55, %f43, %f50;
	sub.f32 	%f56, %f55, %f43;
	sub.f32 	%f57, %f55, %f56;
	sub.f32 	%f58, %f43, %f57;
	sub.f32 	%f59, %f54, %f56;
	add.f32 	%f60, %f59, %f58;
	add.f32 	%f61, %f45, %f60;
	sub.f32 	%f62, %f61, %f52;
	add.f32 	%f63, %f55, %f62;
	sub.f32 	%f64, %f63, %f55;
	sub.f32 	%f65, %f62, %f64;
	add.f32 	%f66, %f63, %f65;
	mul.f32 	%f67, %f66, 0f42C80000;
	mov.f32 	%f68, 0f3F800000;
	div.approx.f32 	%f69, %f68, %f53;
	mul.f32 	%f70, %f69, %f67;
$L__BB4_6:
	add.s32 	%r32, %r33, %r7;
	mul.wide.s32 	%rd15, %r32, 4;
	add.s64 	%rd16, %rd3, %rd15;
	st.global.f32 	[%rd16], %f70;
	add.s32 	%r33, %r33, %r9;
	setp.lt.s32 	%p5, %r33, %r14;
	@%p5 bra 	$L__BB4_4;
$L__BB4_7:
	ret;

}


// ===== COMPILED SASS (sm_100) =====

	.target	sm_100

	.elftype	@"ET_EXEC"


//--------------------- .note.nv.tkinfo           --------------------------
	.section	.note.nv.tkinfo,"",@"SHT_NOTE"
	.sectionflags	@"SHF_NOTE_NV_TKINFO"
	.tkinfo
        /*0018*/ 	.word	0x00000002
        /*0030*/ 	.string	""
        /*0030*/ 	.string	"ptxas"
        /*0030*/ 	.string	"Cuda compilation tools, release 13.0, V13.0.88"
        /*0030*/ 	.string	"Build cuda_13.0.r13.0/compiler.36424714_0"
        /*0030*/ 	.string	"-arch sm_100 -m 64 "



//--------------------- .note.nv.cuinfo           --------------------------
	.section	.note.nv.cuinfo,"",@"SHT_NOTE"
	.sectionflags	@"SHF_NOTE_NV_CUINFO"
        /*0018*/ 	.short	0x0002
        /*001a*/ 	.short	0x0064
        /*001c*/ 	.short	0x0082
	.zero		2


//--------------------- .nv.info                  --------------------------
	.section	.nv.info,"",@"SHT_CUDA_INFO"
	.align	4


	//----- nvinfo : EIATTR_REGCOUNT
	.align		4
        /*0000*/ 	.byte	0x04, 0x2f
        /*0002*/ 	.short	(.L_1 - .L_0)
	.align		4
.L_0:
        /*0004*/ 	.word	index@(vosc_batch_prefix_f32)
        /*0008*/ 	.word	0x0000001f


	//----- nvinfo : EIATTR_FRAME_SIZE
	.align		4
.L_1:
        /*000c*/ 	.byte	0x04, 0x11
        /*000e*/ 	.short	(.L_3 - .L_2)
	.align		4
.L_2:
        /*0010*/ 	.word	index@(vosc_batch_prefix_f32)
        /*0014*/ 	.word	0x00000000


	//----- nvinfo : EIATTR_REGCOUNT
	.align		4
.L_3:
        /*0018*/ 	.byte	0x04, 0x2f
        /*001a*/ 	.short	(.L_5 - .L_4)
	.align		4
.L_4:
        /*001c*/ 	.word	index@(vosc_many_series_one_param_f32)
        /*0020*/ 	.word	0x00000025


	//----- nvinfo : EIATTR_FRAME_SIZE
	.align		4
.L_5:
        /*0024*/ 	.byte	0x04, 0x11
        /*0026*/ 	.short	(.L_7 - .L_6)
	.align		4
.L_6:
        /*0028*/ 	.word	index@($__internal_1_$__cuda_sm20_div_rn_f64_full)
        /*002c*/ 	.word	0x00000000


	//----- nvinfo : EIATTR_FRAME_SIZE
	.align		4
.L_7:
        /*0030*/ 	.byte	0x04, 0x11
        /*0032*/ 	.short	(.L_9 - .L_8)
	.align		4
.L_8:
        /*0034*/ 	.word	index@($__internal_0_$__cuda_sm20_dblrcp_rn_slowpath_v3)
        /*0038*/ 	.word	0x00000000


	//----- nvinfo : EIATTR_FRAME_SIZE
	.align		4
.L_9:
        /*003c*/ 	.byte	0x04, 0x11
        /*003e*/ 	.short	(.L_11 - .L_10)
	.align		4
.L_10:
        /*0040*/ 	.word	index@(vosc_many_series_one_param_f32)
        /*0044*/ 	.word	0x00000000


	//----- nvinfo : EIATTR_REGCOUNT
	.align		4
.L_11:
        /*0048*/ 	.byte	0x04, 0x2f
        /*004a*/ 	.short	(.L_13 - .L_12)
	.align		4
.L_12:
        /*004c*/ 	.word	index@(pack_double_to_float2)
        /*0050*/ 	.word	0x00000020


	//----- nvinfo : EIATTR_FRAME_SIZE
	.align		4
.L_13:
        /*0054*/ 	.byte	0x04, 0x11
        /*0056*/ 	.short	(.L_15 - .L_14)
	.align		4
.L_14:
        /*0058*/ 	.word	index@(pack_double_to_float2)
        /*005c*/ 	.word	0x00000000


	//----- nvinfo : EIATTR_REGCOUNT
	.align		4
.L_15:
        /*0060*/ 	.byte	0x04, 0x2f
        /*0062*/ 	.short	(.L_17 - .L_16)
	.align		4
.L_16:
        /*0064*/ 	.word	index@(vosc_batch_prefix_f32_ds)
        /*0068*/ 	.word	0x0000001e


	//----- nvinfo : EIATTR_FRAME_SIZE
	.align		4
.L_17:
        /*006c*/ 	.byte	0x04, 0x11
        /*006e*/ 	.short	(.L_19 - .L_18)
	.align		4
.L_18:
        /*0070*/ 	.word	index@(vosc_batch_prefix_f32_ds)
        /*0074*/ 	.word	0x00000000


	//----- nvinfo : EIATTR_REGCOUNT
	.align		4
.L_19:
        /*0078*/ 	.byte	0x04, 0x2f
        /*007a*/ 	.short	(.L_21 - .L_20)
	.align		4
.L_20:
        /*007c*/ 	.word	index@(vosc_many_series_one_param_f32_ds_tm_coalesced)
        /*0080*/ 	.word	0x0000001e


	//----- nvinfo : EIATTR_FRAME_SIZE
	.align		4
.L_21:
        /*0084*/ 	.byte	0x04, 0x11
        /*0086*/ 	.short	(.L_23 - .L_22)
	.align		4
.L_22:
        /*0088*/ 	.word	index@(vosc_many_series_one_param_f32_ds_tm_coalesced)
        /*008c*/ 	.word	0x00000000


	//----- nvinfo : EIATTR_MIN_STACK_SIZE
	.align		4
.L_23:
        /*0090*/ 	.byte	0x04, 0x12
        /*0092*/ 	.short	(.L_25 - .L_24)
	.align		4
.L_24:
        /*0094*/ 	.word	index@(vosc_many_series_one_param_f32_ds_tm_coalesced)
        /*0098*/ 	.word	0x00000000


	//----- nvinfo : EIATTR_MIN_STACK_SIZE
	.align		4
.L_25:
        /*009c*/ 	.byte	0x04, 0x12
        /*009e*/ 	.short	(.L_27 - .L_26)
	.align		4
.L_26:
        /*00a0*/ 	.word	index@(vosc_batch_prefix_f32_ds)
        /*00a4*/ 	.word	0x00000000


	//----- nvinfo : EIATTR_MIN_STACK_SIZE
	.align		4
.L_27:
        /*00a8*/ 	.byte	0x04, 0x12
        /*00aa*/ 	.short	(.L_29 - .L_28)
	.align		4
.L_28:
        /*00ac*/ 	.word	index@(pack_double_to_float2)
        /*00b0*/ 	.word	0x00000000


	//----- nvinfo : EIATTR_MIN_STACK_SIZE
	.align		4
.L_29:
        /*00b4*/ 	.byte	0x04, 0x12
        /*00b6*/ 	.short	(.L_31 - .L_30)
	.align		4
.L_30:
        /*00b8*/ 	.word	index@(vosc_many_series_one_param_f32)
        /*00bc*/ 	.word	0x00000000


	//----- nvinfo : EIATTR_MIN_STACK_SIZE
	.align		4
.L_31:
        /*00c0*/ 	.byte	0x04, 0x12
        /*00c2*/ 	.short	(.L_33 - .L_32)
	.align		4
.L_32:
        /*00c4*/ 	.word	index@(vosc_batch_prefix_f32)
        /*00c8*/ 	.word	0x00000000
.L_33:


//--------------------- .nv.compat                --------------------------
	.section	.nv.compat,"",@"SHT_CUDA_COMPAT_INFO"
	.align	4
        /*0000*/ 	.byte	0x02, 0x09, 0x00, 0x00, 0x02, 0x02, 0x01, 0x00, 0x02, 0x05, 0x05, 0x00, 0x03, 0x07, 0x01, 0x01
        /*0010*/ 	.byte	0x02, 0x03, 0x00, 0x00, 0x02, 0x06, 0x01, 0x00, 0x04, 0x0b, 0x08, 0x00, 0x01, 0x00, 0x00, 0x00
        /*0020*/ 	.byte	0x00, 0x00, 0x00, 0x00


//--------------------- .nv.info.vosc_many_series_one_param_f32_ds_tm_coalesced --------------------------
	.section	.nv.info.vosc_many_series_one_param_f32_ds_tm_coalesced,"",@"SHT_CUDA_INFO"
	.sectionflags	@""
	.align	4


	//----- nvinfo : EIATTR_CUDA_API_VERSION
	.align		4
        /*0000*/ 	.byte	0x04, 0x37
        /*0002*/ 	.short	(.L_35 - .L_34)
.L_34:
        /*0004*/ 	.word	0x00000082


	//----- nvinfo : EIATTR_KPARAM_INFO
	.align		4
.L_35:
        /*0008*/ 	.byte	0x04, 0x17
        /*000a*/ 	.short	(.L_37 - .L_36)
.L_36:
        /*000c*/ 	.word	0x00000000
        /*0010*/ 	.short	0x0007
        /*0012*/ 	.short	0x0028
        /*0014*/ 	.byte	0x00, 0xf0, 0x11, 0x00


	//----- nvinfo : EIATTR_KPARAM_INFO
	.align		4
.L_37:
        /*0018*/ 	.byte	0x04, 0x17
        /*001a*/ 	.short	(.L_39 - .L_38)
.L_38:
        /*001c*/ 	.word	0x00000000
        /*0020*/ 	.short	0x0006
        /*0022*/ 	.short	0x0020
        /*0024*/ 	.byte	0x00, 0xf5, 0x21, 0x00


	//----- nvinfo : EIATTR_KPARAM_INFO
	.align		4
.L_39:
        /*0028*/ 	.byte	0x04, 0x17
        /*002a*/ 	.short	(.L_41 - .L_40)
.L_40:
        /*002c*/ 	.word	0x00000000
        /*0030*/ 	.short	0x0005
        /*0032*/ 	.short	0x0018
        /*0034*/ 	.byte	0x00, 0xf5, 0x21, 0x00


	//----- nvinfo : EIATTR_KPARAM_INFO
	.align		4
.L_41:
        /*0038*/ 	.byte	0x04, 0x17
        /*003a*/ 	.short	(.L_43 - .L_42)
.L_42:
        /*003c*/ 	.word	0x00000000
        /*0040*/ 	.short	0x0004
        /*0042*/ 	.short	0x0014
        /*0044*/ 	.byte	0x00, 0xf0, 0x11, 0x00


	//----- nvinfo : EIATTR_KPARAM_INFO
	.align		4
.L_43:
        /*0048*/ 	.byte	0x04, 0x17
        /*004a*/ 	.short	(.L_45 - .L_44)
.L_44:
        /*004c*/ 	.word	0x00000000
        /*0050*/ 	.short	0x0003
        /*0052*/ 	.short	0x0010
        /*0054*/ 	.byte	0x00, 0xf0, 0x11, 0x00


	//----- nvinfo : EIATTR_KPARAM_INFO
	.align		4
.L_45:
        /*0058*/ 	.byte	0x04, 0x17
        /*005a*/ 	.short	(.L_47 - .L_46)
.L_46:
        /*005c*/ 	.word	0x00000000
        /*0060*/ 	.short	0x0002
        /*0062*/ 	.short	0x000c
        /*0064*/ 	.byte	0x00, 0xf0, 0x11, 0x00


	//----- nvinfo : EIATTR_KPARAM_INFO
	.align		4
.L_47:
        /*0068*/ 	.byte	0x04, 0x17
        /*006a*/ 	.short	(.L_49 - .L_48)
.L_48:
        /*006c*/ 	.word	0x00000000
        /*0070*/ 	.short	0x0001
        /*0072*/ 	.short	0x0008
        /*0074*/ 	.byte	0x00, 0xf0, 0x11, 0x00


	//----- nvinfo : EIATTR_KPARAM_INFO
	.align		4
.L_49:
        /*0078*/ 	.byte	0x04, 0x17
        /*007a*/ 	.short	(.L_51 - .L_50)
.L_50:
        /*007c*/ 	.word	0x00000000
        /*0080*/ 	.short	0x0000
        /*0082*/ 	.short	0x0000
        /*0084*/ 	.byte	0x00, 0xf5, 0x21, 0x00


	//----- nvinfo : EIATTR_SPARSE_MMA_MASK
	.align		4
.L_51:
        /*0088*/ 	.byte	0x03, 0x50
        /*008a*/ 	.short	0x0000


	//----- nvinfo : EIATTR_MAXREG_COUNT
	.align		4
        /*008c*/ 	.byte	0x03, 0x1b
        /*008e*/ 	.short	0x00ff


	//----- nvinfo : EIATTR_MERCURY_ISA_VERSION
	.align		4
        /*0090*/ 	.byte	0x03, 0x5f
        /*0092*/ 	.short	0x0101


	//----- nvinfo : EIATTR_VRC_CTA_INIT_COUNT
	.align		4
        /*0094*/ 	.byte	0x02, 0x4a
	.zero		1
	.zero		1


	//----- nvinfo : EIATTR_EXIT_INSTR_OFFSETS
	.align		4
        /*0098*/ 	.byte	0x04, 0x1c
        /*009a*/ 	.short	(.L_53 - .L_52)


	//   ....[0]....
.L_52:
        /*009c*/ 	.word	0x00000040


	//   ....[1]....
        /*00a0*/ 	.word	0x000000a0


	//   ....[2]....
        /*00a4*/ 	.word	0x00000110


	//   ....[3]....
        /*00a8*/ 	.word	0x000007c0


	//----- nvinfo : EIATTR_CRS_STACK_SIZE
	.align		4
.L_53:
        /*00ac*/ 	.byte	0x04, 0x1e
        /*00ae*/ 	.short	(.L_55 - .L_54)
.L_54:
        /*00b0*/ 	.word	0x00000000


	//----- nvinfo : EIATTR_CBANK_PARAM_SIZE
	.align		4
.L_55:
        /*00b4*/ 	.byte	0x03, 0x19
        /*00b6*/ 	.short	0x002c


	//----- nvinfo : EIATTR_PARAM_CBANK
	.align		4
        /*00b8*/ 	.byte	0x04, 0x0a
        /*00ba*/ 	.short	(.L_57 - .L_56)
	.align		4
.L_56:
        /*00bc*/ 	.word	index@(.nv.constant0.vosc_many_series_one_param_f32_ds_tm_coalesced)
        /*00c0*/ 	.short	0x0380
        /*00c2*/ 	.short	0x002c


	//----- nvinfo : EIATTR_SW_WAR
	.align		4
.L_57:
        /*00c4*/ 	.byte	0x04, 0x36
        /*00c6*/ 	.short	(.L_59 - .L_58)
.L_58:
        /*00c8*/ 	.word	0x00000008
.L_59:


//--------------------- .nv.info.vosc_batch_prefix_f32_ds --------------------------
	.section	.nv.info.vosc_batch_prefix_f32_ds,"",@"SHT_CUDA_INFO"
	.sectionflags	@""
	.align	4


	//----- nvinfo : EIATTR_CUDA_API_VERSION
	.align		4
        /*0000*/ 	.byte	0x04, 0x37
        /*0002*/ 	.short	(.L_61 - .L_60)
.L_60:
        /*0004*/ 	.word	0x00000082


	//----- nvinfo : EIATTR_KPARAM_INFO
	.align		4
.L_61:
        /*0008*/ 	.byte	0x04, 0x17
        /*000a*/ 	.short	(.L_63 - .L_62)
.L_62:
        /*000c*/ 	.word	0x00000000
        /*0010*/ 	.short	0x0006
        /*0012*/ 	.short	0x0028
        /*0014*/ 	.byte	0x00, 0xf5, 0x21, 0x00


	//----- nvinfo : EIATTR_KPARAM_INFO
	.align		4
.L_63:
        /*0018*/ 	.byte	0x04, 0x17
        /*001a*/ 	.short	(.L_65 - .L_64)
.L_64:
        /*001c*/ 	.word	0x00000000
        /*0020*/ 	.short	0x0005
        /*0022*/ 	.short	0x0020
        /*0024*/ 	.byte	0x00, 0xf0, 0x11, 0x00


	//----- nvinfo : EIATTR_KPARAM_INFO
	.align		4
.L_65:
        /*0028*/ 	.byte	0x04, 0x17
        /*002a*/ 	.short	(.L_67 - .L_66)
.L_66:
        /*002c*/ 	.word	0x00000000
        /*0030*/ 	.short	0x0004
        /*0032*/ 	.short	0x0018
        /*0034*/ 	.byte	0x00, 0xf5, 0x21, 0x00


	//----- nvinfo : EIATTR_KPARAM_INFO
	.align		4
.L_67:
        /*0038*/ 	.byte	0x04, 0x17
        /*003a*/ 	.short	(.L_69 - .L_68)
.L_68:
        /*003c*/ 	.word	0x00000000
        /*0040*/ 	.short	0x0003
        /*0042*/ 	.short	0x0010
        /*0044*/ 	.byte	0x00, 0xf5, 0x21, 0x00


	//----- nvinfo : EIATTR_KPARAM_INFO
	.align		4
.L_69:
        /*0048*/ 	.byte	0x04, 0x17
        /*004a*/ 	.short	(.L_71 - .L_70)
.L_70:
        /*004c*/ 	.word	0x00000000
        /*0050*/ 	.short	0x0002
        /*0052*/ 	.short	0x000c
        /*0054*/ 	.byte	0x00, 0xf0, 0x11, 0x00


	//----- nvinfo : EIATTR_KPARAM_INFO
	.align		4
.L_71:
        /*0058*/ 	.byte	0x04, 0x17
        /*005a*/ 	.short	(.L_73 - .L_72)
.L_72:
        /*005c*/ 	.word	0x00000000
        /*0060*/ 	.short	0x0001
        /*0062*/ 	.short	0x0008
        /*0064*/ 	.byte	0x00, 0xf0, 0x11, 0x00


	//----- nvinfo : EIATTR_KPARAM_INFO
	.align		4
.L_73:
        /*0068*/ 	.byte	0x04, 0x17
        /*006a*/ 	.short	(.L_75 - .L_74)
.L_74:
        /*006c*/ 	.word	0x00000000
        /*0070*/ 	.short	0x0000
        /*0072*/ 	.short	0x0000
        /*0074*/ 	.byte	0x00, 0xf5, 0x21, 0x00


	//----- nvinfo : EIATTR_SPARSE_MMA_MASK
	.align		4
.L_75:
        /*0078*/ 	.byte	0x03, 0x50
        /*007a*/ 	.short	0x0000


	//----- nvinfo : EIATTR_MAXREG_COUNT
	.align		4
        /*007c*/ 	.byte	0x03, 0x1b
        /*007e*/ 	.short	0x00ff


	//----- nvinfo : EIATTR_MERCURY_ISA_VERSION
	.align		4
        /*0080*/ 	.byte	0x03, 0x5f
        /*0082*/ 	.short	0x0101


	//----- nvinfo : EIATTR_VRC_CTA_INIT_COUNT
	.align		4
        /*0084*/ 	.byte	0x02, 0x4a
	.zero		1
	.zero		1


	//----- nvinfo : EIATTR_EXIT_INSTR_OFFSETS
	.align		4
        /*0088*/ 	.byte	0x04, 0x1c
        /*008a*/ 	.short	(.L_77 - .L_76)


	//   ....[0]....
.L_76:
        /*008c*/ 	.word	0x00000040


	//   ....[1]....
        /*0090*/ 	.word	0x000000e0


	//   ....[2]....
        /*0094*/ 	.word	0x00000150


	//   ....[3]....
        /*0098*/ 	.word	0x00000750


	//----- nvinfo : EIATTR_CRS_STACK_SIZE
	.align		4
.L_77:
        /*009c*/ 	.byte	0x04, 0x1e
        /*009e*/ 	.short	(.L_79 - .L_78)
.L_78:
        /*00a0*/ 	.word	0x00000000


	//----- nvinfo : EIATTR_CBANK_PARAM_SIZE
	.align		4
.L_79:
        /*00a4*/ 	.byte	0x03, 0x19
        /*00a6*/ 	.short	0x0030


	//----- nvinfo : EIATTR_PARAM_CBANK
	.align		4
        /*00a8*/ 	.byte	0x04, 0x0a
        /*00aa*/ 	.short	(.L_81 - .L_80)
	.align		4
.L_80:
        /*00ac*/ 	.word	index@(.nv.constant0.vosc_batch_prefix_f32_ds)
        /*00b0*/ 	.short	0x0380
        /*00b2*/ 	.short	0x0030


	//----- nvinfo : EIATTR_SW_WAR
	.align		4
.L_81:
        /*00b4*/ 	.byte	0x04, 0x36
        /*00b6*/ 	.short	(.L_83 - .L_82)
.L_82:
        /*00b8*/ 	.word	0x00000008
.L_83:


//--------------------- .nv.info.pack_double_to_float2 --------------------------
	.section	.nv.info.pack_double_to_float2,"",@"SHT_CUDA_INFO"
	.sectionflags	@""
	.align	4


	//----- nvinfo : EIATTR_CUDA_API_VERSION
	.align		4
        /*0000*/ 	.byte	0x04, 0x37
        /*0002*/ 	.short	(.L_85 - .L_84)
.L_84:
        /*0004*/ 	.word	0x00000082


	//----- nvinfo : EIATTR_KPARAM_INFO
	.align		4
.L_85:
        /*0008*/ 	.byte	0x04, 0x17
        /*000a*/ 	.short	(.L_87 - .L_86)
.L_86:
        /*000c*/ 	.word	0x00000000
        /*0010*/ 	.short	0x0002
        /*0012*/ 	.short	0x0010
        /*0014*/ 	.byte	0x00, 0xf0, 0x11, 0x00


	//----- nvinfo : EIATTR_KPARAM_INFO
	.align		4
.L_87:
        /*0018*/ 	.byte	0x04, 0x17
        /*001a*/ 	.short	(.L_89 - .L_88)
.L_88:
        /*001c*/ 	.word	0x00000000
        /*0020*/ 	.short	0x0001
        /*0022*/ 	.short	0x0008
        /*0024*/ 	.byte	0x00, 0xf5, 0x21, 0x00


	//----- nvinfo : EIATTR_KPARAM_INFO
	.align		4
.L_89:
        /*0028*/ 	.byte	0x04, 0x17
        /*002a*/ 	.short	(.L_91 - .L_90)
.L_90:
        /*002c*/ 	.word	0x00000000
        /*0030*/ 	.short	0x0000
        /*0032*/ 	.short	0x0000
        /*0034*/ 	.byte	0x00, 0xf5, 0x21, 0x00


	//----- nvinfo : EIATTR_SPARSE_MMA_MASK
	.align		4
.L_91:
        /*0038*/ 	.byte	0x03, 0x50
        /*003a*/ 	.short	0x0000


	//----- nvinfo : EIATTR_MAXREG_COUNT
	.align		4
        /*003c*/ 	.byte	0x03, 0x1b
        /*003e*/ 	.short	0x00ff


	//----- nvinfo : EIATTR_MERCURY_ISA_VERSION
	.align		4
        /*0040*/ 	.byte	0x03, 0x5f
        /*0042*/ 	.short	0x0101


	//----- nvinfo : EIATTR_VRC_CTA_INIT_COUNT
	.align		4
        /*0044*/ 	.byte	0x02, 0x4a
	.zero		1
	.zero		1


	//----- nvinfo : EIATTR_EXIT_INSTR_OFFSETS
	.align		4
        /*0048*/ 	.byte	0x04, 0x1c
        /*004a*/ 	.short	(.L_93 - .L_92)


	//   ....[0]....
.L_92:
        /*004c*/ 	.word	0x00000090


	//   ....[1]....
        /*0050*/ 	.word	0x000003c0


	//   ....[2]....
        /*0054*/ 	.word	0x00000600


	//----- nvinfo : EIATTR_CRS_STACK_SIZE
	.align		4
.L_93:
        /*0058*/ 	.byte	0x04, 0x1e
        /*005a*/ 	.short	(.L_95 - .L_94)
.L_94:
        /*005c*/ 	.word	0x00000000


	//----- nvinfo : EIATTR_CBANK_PARAM_SIZE
	.align		4
.L_95:
        /*0060*/ 	.byte	0x03, 0x19
        /*0062*/ 	.short	0x0014


	//----- nvinfo : EIATTR_PARAM_CBANK
	.align		4
        /*0064*/ 	.byte	0x04, 0x0a
        /*0066*/ 	.short	(.L_97 - .L_96)
	.align		4
.L_96:
        /*0068*/ 	.word	index@(.nv.constant0.pack_double_to_float2)
        /*006c*/ 	.short	0x0380
        /*006e*/ 	.short	0x0014


	//----- nvinfo : EIATTR_SW_WAR
	.align		4
.L_97:
        /*0070*/ 	.byte	0x04, 0x36
        /*0072*/ 	.short	(.L_99 - .L_98)
.L_98:
        /*0074*/ 	.word	0x00000008
.L_99:


//--------------------- .nv.info.vosc_many_series_one_param_f32 --------------------------
	.section	.nv.info.vosc_many_series_one_param_f32,"",@"SHT_CUDA_INFO"
	.sectionflags	@""
	.align	4


	//----- nvinfo : EIATTR_CUDA_API_VERSION
	.align		4
        /*0000*/ 	.byte	0x04, 0x37
        /*0002*/ 	.short	(.L_101 - .L_100)
.L_100:
        /*0004*/ 	.word	0x00000082


	//----- nvinfo : EIATTR_KPARAM_INFO
	.align		4
.L_101:
        /*0008*/ 	.byte	0x04, 0x17
        /*000a*/ 	.short	(.L_103 - .L_102)
.L_102:
        /*000c*/ 	.word	0x00000000
        /*0010*/ 	.short	0x0006
        /*0012*/ 	.short	0x0020
        /*0014*/ 	.byte	0x00, 0xf5, 0x21, 0x00


	//----- nvinfo : EIATTR_KPARAM_INFO
	.align		4
.L_103:
        /*0018*/ 	.byte	0x04, 0x17
        /*001a*/ 	.short	(.L_105 - .L_104)
.L_104:
        /*001c*/ 	.word	0x00000000
        /*0020*/ 	.short	0x0005
        /*0022*/ 	.short	0x0018
        /*0024*/ 	.byte	0x00, 0xf5, 0x21, 0x00


	//----- nvinfo : EIATTR_KPARAM_INFO
	.align		4
.L_105:
        /*0028*/ 	.byte	0x04, 0x17
        /*002a*/ 	.short	(.L_107 - .L_106)
.L_106:
        /*002c*/ 	.word	0x00000000
        /*0030*/ 	.short	0x0004
        /*0032*/ 	.short	0x0014
        /*0034*/ 	.byte	0x00, 0xf0, 0x11, 0x00


	//----- nvinfo : EIATTR_KPARAM_INFO
	.align		4
.L_107:
        /*0038*/ 	.byte	0x04, 0x17
        /*003a*/ 	.short	(.L_109 - .L_108)
.L_108:
        /*003c*/ 	.word	0x00000000
        /*0040*/ 	.short	0x0003
        /*0042*/ 	.short	0x0010
        /*0044*/ 	.byte	0x00, 0xf0, 0x11, 0x00


	//----- nvinfo : EIATTR_KPARAM_INFO
	.align		4
.L_109:
        /*0048*/ 	.byte	0x04, 0x17
        /*004a*/ 	.short	(.L_111 - .L_110)
.L_110:
        /*004c*/ 	.word	0x00000000
        /*0050*/ 	.short	0x0002
        /*0052*/ 	.short	0x000c
        /*0054*/ 	.byte	0x00, 0xf0, 0x11, 0x00


	//----- nvinfo : EIATTR_KPARAM_INFO
	.align		4
.L_111:
        /*0058*/ 	.byte	0x04, 0x17
        /*005a*/ 	.short	(.L_113 - .L_112)
.L_112:
        /*005c*/ 	.word	0x00000000
        /*0060*/ 	.short	0x0001
        /*0062*/ 	.short	0x0008
        /*0064*/ 	.byte	0x00, 0xf0, 0x11, 0x00


	//----- nvinfo : EIATTR_KPARAM_INFO
	.align		4
.L_113:
        /*0068*/ 	.byte	0x04, 0x17
        /*006a*/ 	.short	(.L_115 - .L_114)
.L_114:
        /*006c*/ 	.word	0x00000000
        /*0070*/ 	.short	0x0000
        /*0072*/ 	.short	0x0000
        /*0074*/ 	.byte	0x00, 0xf5, 0x21, 0x00


	//----- nvinfo : EIATTR_SPARSE_MMA_MASK
	.align		4
.L_115:
        /*0078*/ 	.byte	0x03, 0x50
        /*007a*/ 	.short	0x0000


	//----- nvinfo : EIATTR_MAXREG_COUNT
	.align		4
        /*007c*/ 	.byte	0x03, 0x1b
        /*007e*/ 	.short	0x00ff


	//----- nvinfo : EIATTR_MERCURY_ISA_VERSION
	.align		4
        /*0080*/ 	.byte	0x03, 0x5f
        /*0082*/ 	.short	0x0101


	//----- nvinfo : EIATTR_VRC_CTA_INIT_COUNT
	.align		4
        /*0084*/ 	.byte	0x02, 0x4a
	.zero		1
	.zero		1


	//----- nvinfo : EIATTR_EXIT_INSTR_OFFSETS
	.align		4
        /*0088*/ 	.byte	0x04, 0x1c
        /*008a*/ 	.short	(.L_117 - .L_116)


	//   ....[0]....
.L_116:
        /*008c*/ 	.word	0x00000040


	//   ....[1]....
        /*0090*/ 	.word	0x00000080


	//   ....[2]....
        /*0094*/ 	.word	0x000000f0


	//   ....[3]....
        /*0098*/ 	.word	0x000006f0


	//----- nvinfo : EIATTR_CRS_STACK_SIZE
	.align		4
.L_117:
        /*009c*/ 	.byte	0x04, 0x1e
        /*009e*/ 	.short	(.L_119 - .L_118)
.L_118:
        /*00a0*/ 	.word	0x00000000


	//----- nvinfo : EIATTR_CBANK_PARAM_SIZE
	.align		4
.L_119:
        /*00a4*/ 	.byte	0x03, 0x19
        /*00a6*/ 	.short	0x0028


	//----- nvinfo : EIATTR_PARAM_CBANK
	.align		4
        /*00a8*/ 	.byte	0x04, 0x0a
        /*00aa*/ 	.short	(.L_121 - .L_120)
	.align		4
.L_120:
        /*00ac*/ 	.word	index@(.nv.constant0.vosc_many_series_one_param_f32)
        /*00b0*/ 	.short	0x0380
        /*00b2*/ 	.short	0x0028


	//----- nvinfo : EIATTR_SW_WAR
	.align		4
.L_121:
        /*00b4*/ 	.byte	0x04, 0x36
        /*00b6*/ 	.short	(.L_123 - .L_122)
.L_122:
        /*00b8*/ 	.word	0x00000008
.L_123:


//--------------------- .nv.info.vosc_batch_prefix_f32 --------------------------
	.section	.nv.info.vosc_batch_prefix_f32,"",@"SHT_CUDA_INFO"
	.sectionflags	@""
	.align	4


	//----- nvinfo : EIATTR_CUDA_API_VERSION
	.align		4
        /*0000*/ 	.byte	0x04, 0x37
        /*0002*/ 	.short	(.L_125 - .L_124)
.L_124:
        /*0004*/ 	.word	0x00000082


	//----- nvinfo : EIATTR_KPARAM_INFO
	.align		4
.L_125:
        /*0008*/ 	.byte	0x04, 0x17
        /*000a*/ 	.short	(.L_127 - .L_126)
.L_126:
        /*000c*/ 	.word	0x00000000
        /*0010*/ 	.short	0x0006
        /*0012*/ 	.short	0x0028
        /*0014*/ 	.byte	0x00, 0xf5, 0x21, 0x00


	//----- nvinfo : EIATTR_KPARAM_INFO
	.align		4
.L_127:
        /*0018*/ 	.byte	0x04, 0x17
        /*001a*/ 	.short	(.L_129 - .L_128)
.L_128:
        /*001c*/ 	.word	0x00000000
        /*0020*/ 	.short	0x0005
        /*0022*/ 	.short	0x0020
        /*0024*/ 	.byte	0x00, 0xf0, 0x11, 0x00


	//----- nvinfo : EIATTR_KPARAM_INFO
	.align		4
.L_129:
        /*0028*/ 	.byte	0x04, 0x17
        /*002a*/ 	.short	(.L_131 - .L_130)
.L_130:
        /*002c*/ 	.word	0x00000000
        /*0030*/ 	.short	0x0004
        /*0032*/ 	.short	0x0018
        /*0034*/ 	.byte	0x00, 0xf5, 0x21, 0x00


	//----- nvinfo : EIATTR_KPARAM_INFO
	.align		4
.L_131:
        /*0038*/ 	.byte	0x04, 0x17
        /*003a*/ 	.short	(.L_133 - .L_132)
.L_132:
        /*003c*/ 	.word	0x00000000
        /*0040*/ 	.short	0x0003
        /*0042*/ 	.short	0x0010
        /*0044*/ 	.byte	0x00, 0xf5, 0x21, 0x00


	//----- nvinfo : EIATTR_KPARAM_INFO
	.align		4
.L_133:
        /*0048*/ 	.byte	0x04, 0x17
        /*004a*/ 	.short	(.L_135 - .L_134)
.L_134:
        /*004c*/ 	.word	0x00000000
        /*0050*/ 	.short	0x0002
        /*0052*/ 	.short	0x000c
        /*0054*/ 	.byte	0x00, 0xf0, 0x11, 0x00


	//----- nvinfo : EIATTR_KPARAM_INFO
	.align		4
.L_135:
        /*0058*/ 	.byte	0x04, 0x17
        /*005a*/ 	.short	(.L_137 - .L_136)
.L_136:
        /*005c*/ 	.word	0x00000000
        /*0060*/ 	.short	0x0001
        /*0062*/ 	.short	0x0008
        /*0064*/ 	.byte	0x00, 0xf0, 0x11, 0x00


	//----- nvinfo : EIATTR_KPARAM_INFO
	.align		4
.L_137:
        /*0068*/ 	.byte	0x04, 0x17
        /*006a*/ 	.short	(.L_139 - .L_138)
.L_138:
        /*006c*/ 	.word	0x00000000
        /*0070*/ 	.short	0x0000
        /*0072*/ 	.short	0x0000
        /*0074*/ 	.byte	0x00, 0xf5, 0x21, 0x00


	//----- nvinfo : EIATTR_SPARSE_MMA_MASK
	.align		4
.L_139:
        /*0078*/ 	.byte	0x03, 0x50
        /*007a*/ 	.short	0x0000


	//----- nvinfo : EIATTR_MAXREG_COUNT
	.align		4
        /*007c*/ 	.byte	0x03, 0x1b
        /*007e*/ 	.short	0x00ff


	//----- nvinfo : EIATTR_MERCURY_ISA_VERSION
	.align		4
        /*0080*/ 	.byte	0x03, 0x5f
        /*0082*/ 	.short	0x0101


	//----- nvinfo : EIATTR_VRC_CTA_INIT_COUNT
	.align		4
        /*0084*/ 	.byte	0x02, 0x4a
	.zero		1
	.zero		1


	//----- nvinfo : EIATTR_EXIT_INSTR_OFFSETS
	.align		4
        /*0088*/ 	.byte	0x04, 0x1c
        /*008a*/ 	.short	(.L_141 - .L_140)


	//   ....[0]....
.L_140:
        /*008c*/ 	.word	0x00000040


	//   ....[1]....
        /*0090*/ 	.word	0x000000e0


	//   ....[2]....
        /*0094*/ 	.word	0x00000150


	//   ....[3]....
        /*0098*/ 	.word	0x00000810


	//----- nvinfo : EIATTR_CRS_STACK_SIZE
	.align		4
.L_141:
        /*009c*/ 	.byte	0x04, 0x1e
        /*009e*/ 	.short	(.L_143 - .L_142)
.L_142:
        /*00a0*/ 	.word	0x00000000


	//----- nvinfo : EIATTR_CBANK_PARAM_SIZE
	.align		4
.L_143:
        /*00a4*/ 	.byte	0x03, 0x19
        /*00a6*/ 	.short	0x0030


	//----- nvinfo : EIATTR_PARAM_CBANK
	.align		4
        /*00a8*/ 	.byte	0x04, 0x0a
        /*00aa*/ 	.short	(.L_145 - .L_144)
	.align		4
.L_144:
        /*00ac*/ 	.word	index@(.nv.constant0.vosc_batch_prefix_f32)
        /*00b0*/ 	.short	0x0380
        /*00b2*/ 	.short	0x0030


	//----- nvinfo : EIATTR_SW_WAR
	.align		4
.L_145:
        /*00b4*/ 	.byte	0x04, 0x36
        /*00b6*/ 	.short	(.L_147 - .L_146)
.L_146:
        /*00b8*/ 	.word	0x00000008
.L_147:


//--------------------- .nv.callgraph             --------------------------
	.section	.nv.callgraph,"",@"SHT_CUDA_CALLGRAPH"
	.align	4
	.sectionentsize	8
	.align		4
        /*0000*/ 	.word	0x00000000
	.align		4
        /*0004*/ 	.word	0xffffffff
	.align		4
        /*0008*/ 	.word	0x00000000
	.align		4
        /*000c*/ 	.word	0xfffffffe
	.align		4
        /*0010*/ 	.word	0x00000000
	.align		4
        /*0014*/ 	.word	0xfffffffd
	.align		4
        /*0018*/ 	.word	0x00000000
	.align		4
        /*001c*/ 	.word	0xfffffffc


//--------------------- .text.vosc_many_series_one_param_f32_ds_tm_coalesced --------------------------
	.section	.text.vosc_many_series_one_param_f32_ds_tm_coalesced,"ax",@progbits
	.align	128
        .global         vosc_many_series_one_param_f32_ds_tm_coalesced
        .type           vosc_many_series_one_param_f32_ds_tm_coalesced,@function
        .size           vosc_many_series_one_param_f32_ds_tm_coalesced,(.L_x_35 - vosc_many_series_one_param_f32_ds_tm_coalesced)
        .other          vosc_many_series_one_param_f32_ds_tm_coalesced,@"STO_CUDA_ENTRY STV_DEFAULT"
vosc_many_series_one_param_f32_ds_tm_coalesced:
.text.vosc_many_series_one_param_f32_ds_tm_coalesced:
[----:B------:R-:W-:Y:S08]  /*0000*/  LDC R1, c[0x0][0x37c] ;  /* 0x0000df00ff017b82 */ /* 0x000ff00000000800 */
[----:B------:R-:W0:Y:S02]  /*0010*/  LDC.64 R8, c[0x0][0x388] ;  /* 0x0000e200ff087b82 */ /* 0x000e240000000a00 */
[----:B0-----:R-:W-:-:S04]  /*0020*/  VIMNMX R0, PT, PT, R8, R9, PT ;  /* 0x0000000908007248 */ /* 0x001fc80003fe0100 */
[----:B------:R-:W-:-:S13]  /*0030*/  ISETP.GE.AND P0, PT, R0, 0x1, PT ;  /* 0x000000010000780c */ /* 0x000fda0003f06270 */
[----:B------:R-:W-:Y:S05]  /*0040*/  @!P0 EXIT ;  /* 0x000000000000894d */ /* 0x000fea0003800000 */
[----:B------:R-:W0:Y:S01]  /*0050*/  S2UR UR4, SR_CTAID.Y ;  /* 0x00000000000479c3 */ /* 0x000e220000002600 */
[----:B------:R-:W0:Y:S07]  /*0060*/  LDCU UR5, c[0x0][0x3a8] ;  /* 0x00007500ff0577ac */ /* 0x000e2e0008000800 */
[----:B------:R-:W1:Y:S01]  /*0070*/  LDC R0, c[0x0][0x394] ;  /* 0x0000e500ff007b82 */ /* 0x000e620000000800 */
[----:B0-----:R-:W-:-:S06]  /*0080*/  UIADD3 UR4, UPT, UPT, UR4, UR5, URZ ;  /* 0x0000000504047290 */ /* 0x001fcc000fffe0ff */
[----:B-1----:R-:W-:-:S13]  /*0090*/  ISETP.LE.AND P0, PT, R0, UR4, PT ;  /* 0x0000000400007c0c */ /* 0x002fda000bf03270 */
[----:B------:R-:W-:Y:S05]  /*00a0*/  @P0 EXIT ;  /* 0x000000000000094d */ /* 0x000fea0003800000 */
[----:B------:R-:W0:Y:S01]  /*00b0*/  S2R R17, SR_TID.X ;  /* 0x0000000000117919 */ /* 0x000e220000002100 */
[----:B------:R-:W0:Y:S01]  /*00c0*/  S2UR UR6, SR_CTAID.X ;  /* 0x00000000000679c3 */ /* 0x000e220000002500 */
[----:B------:R-:W1:Y:S07]  /*00d0*/  LDCU UR5, c[0x0][0x390] ;  /* 0x00007200ff0577ac */ /* 0x000e6e0008000800 */
[----:B------:R-:W0:Y:S02]  /*00e0*/  LDC R18, c[0x0][0x360] ;  /* 0x0000d800ff127b82 */ /* 0x000e240000000800 */
[----:B0-----:R-:W-:-:S05]  /*00f0*/  IMAD R17, R18, UR6, R17 ;  /* 0x0000000612117c24 */ /* 0x001fca000f8e0211 */
[----:B-1----:R-:W-:-:S13]  /*0100*/  ISETP.GE.AND P0, PT, R17, UR5, PT ;  /* 0x0000000511007c0c */ /* 0x002fda000bf06270 */
[----:B------:R-:W-:Y:S05]  /*0110*/  @P0 EXIT ;  /* 0x000000000000094d */ /* 0x000fea0003800000 */
[-C--:B------:R-:W-:Y:S01]  /*0120*/  I2FP.F32.U32 R10, R8.reuse ;  /* 0x00000008000a7245 */ /* 0x080fe20000201000 */
[----:B------:R-:W0:Y:S01]  /*0130*/  LDC R0, c[0x0][0x390] ;  /* 0x0000e400ff007b82 */ /* 0x000e220000000800 */
[-C--:B------:R-:W-:Y:S01]  /*0140*/  I2FP.F32.U32 R11, R9.reuse ;  /* 0x00000009000b7245 */ /* 0x080fe20000201000 */
[----:B------:R-:W1:Y:S01]  /*0150*/  LDCU UR7, c[0x0][0x370] ;  /* 0x00006e00ff0777ac */ /* 0x000e620008000800 */
[----:B------:R-:W-:Y:S01]  /*0160*/  FSETP.GEU.AND P0, PT, |R10|, 1.175494350822287508e-38, PT ;  /* 0x008000000a00780b */ /* 0x000fe20003f0e200 */
[----:B------:R-:W-:Y:S01]  /*0170*/  HFMA2 R12, -RZ, RZ, 15, 0 ;  /* 0x4b800000ff0c7431 */ /* 0x000fe200000001ff */
[----:B------:R-:W-:Y:S01]  /*0180*/  FSETP.GEU.AND P1, PT, |R11|, 1.175494350822287508e-38, PT ;  /* 0x008000000b00780b */ /* 0x000fe20003f2e200 */
[----:B------:R-:W-:Y:S01]  /*0190*/  UIADD3 UR6, UPT, UPT, UR4, 0x1, URZ ;  /* 0x0000000104067890 */ /* 0x000fe2000fffe0ff */
[----:B------:R-:W-:Y:S01]  /*01a0*/  IADD3 R22, PT, PT, RZ, -R9, RZ ;  /* 0x80000009ff167210 */ /* 0x000fe20007ffe0ff */
[----:B------:R-:W2:Y:S01]  /*01b0*/  LDC R14, c[0x0][0x38c] ;  /* 0x0000e300ff0e7b82 */ /* 0x000ea20000000800 */
[----:B------:R-:W-:Y:S01]  /*01c0*/  IADD3 R20, PT, PT, RZ, -R8, RZ ;  /* 0x80000008ff147210 */ /* 0x000fe20007ffe0ff */
[----:B------:R-:W3:Y:S02]  /*01d0*/  LDCU.64 UR8, c[0x0][0x358] ;  /* 0x00006b00ff0877ac */ /* 0x000ee40008000a00 */
[----:B------:R-:W-:-:S02]  /*01e0*/  VIADDMNMX R22, R22, UR6, RZ, !PT ;  /* 0x0000000616167c46 */ /* 0x000fc4000f8001ff */
[----:B------:R-:W-:Y:S01]  /*01f0*/  FSEL R9, R12, 1, !P1 ;  /* 0x3f8000000c097808 */ /* 0x000fe20004800000 */
[----:B------:R-:W4:Y:S01]  /*0200*/  LDCU UR10, c[0x0][0x390] ;  /* 0x00007200ff0a77ac */ /* 0x000f220008000800 */
[----:B------:R-:W-:Y:S01]  /*0210*/  @!P0 FMUL R10, R10, 16777216 ;  /* 0x4b8000000a0a8820 */ /* 0x000fe20000400000 */
[----:B------:R-:W0:Y:S01]  /*0220*/  LDC.64 R6, c[0x0][0x398] ;  /* 0x0000e600ff067b82 */ /* 0x000e220000000a00 */
[----:B------:R-:W-:Y:S01]  /*0230*/  @!P1 FMUL R11, R11, 16777216 ;  /* 0x4b8000000b0b9820 */ /* 0x000fe20000400000 */
[----:B------:R-:W-:Y:S01]  /*0240*/  VIADDMNMX R20, R20, UR6, RZ, !PT ;  /* 0x0000000614147c46 */ /* 0x000fe2000f8001ff */
[----:B------:R5:W3:Y:S01]  /*0250*/  MUFU.RCP R15, R10 ;  /* 0x0000000a000f7308 */ /* 0x000ae20000001000 */
[----:B-1----:R-:W-:Y:S01]  /*0260*/  IMAD R18, R18, UR7, RZ ;  /* 0x0000000712127c24 */ /* 0x002fe2000f8e02ff */
[----:B------:R-:W-:-:S03]  /*0270*/  UIMAD UR5, UR4, UR5, UR5 ;  /* 0x00000005040572a4 */ /* 0x000fc6000f8e0205 */
[----:B------:R-:W1:Y:S03]  /*0280*/  LDC.64 R4, c[0x0][0x380] ;  /* 0x0000e000ff047b82 */ /* 0x000e660000000a00 */
[----:B------:R-:W4:Y:S01]  /*0290*/  MUFU.RCP R16, R11 ;  /* 0x0000000b00107308 */ /* 0x000f220000001000 */
[----:B-----5:R-:W-:-:S04]  /*02a0*/  FSEL R10, R12, 1, !P0 ;  /* 0x3f8000000c0a7808 */ /* 0x020fc80004000000 */
[----:B------:R-:W0:Y:S01]  /*02b0*/  LDC.64 R2, c[0x0][0x3a0] ;  /* 0x0000e800ff027b82 */ /* 0x000e220000000a00 */
[----:B---3--:R-:W-:Y:S01]  /*02c0*/  FMUL R15, R15, R10 ;  /* 0x0000000a0f0f7220 */ /* 0x008fe20000400000 */
[----:B----4-:R-:W-:-:S07]  /*02d0*/  FMUL R16, R16, R9 ;  /* 0x0000000910107220 */ /* 0x010fce0000400000 */
.L_x_2:
[----:B0--3--:R-:W-:-:S06]  /*02e0*/  IMAD.WIDE R8, R17, 0x4, R6 ;  /* 0x0000000411087825 */ /* 0x009fcc00078e0206 */
[----:B------:R-:W2:Y:S01]  /*02f0*/  LDG.E.CONSTANT R9, desc[UR8][R8.64] ;  /* 0x0000000808097981 */ /* 0x000ea2000c1e9900 */
[----:B------:R-:W-:Y:S01]  /*0300*/  BSSY.RECONVERGENT B0, `(.L_x_0) ;  /* 0x0000045000007945 */ /* 0x000fe20003800200 */
[----:B------:R-:W-:Y:S02]  /*0310*/  MOV R11, 0x7fffffff ;  /* 0x7fffffff000b7802 */ /* 0x000fe40000000f00 */
[----:B--2---:R-:W-:-:S04]  /*0320*/  IADD3 R10, PT, PT, R9, -0x1, R14 ;  /* 0xffffffff090a7810 */ /* 0x004fc80007ffe00e */
[----:B------:R-:W-:-:S13]  /*0330*/  ISETP.LE.AND P0, PT, R10, UR4, PT ;  /* 0x000000040a007c0c */ /* 0x000fda000bf03270 */
[----:B------:R-:W-:Y:S05]  /*0340*/  @!P0 BRA `(.L_x_1) ;  /* 0x0000000400008947 */ /* 0x000fea0003800000 */
[----:B------:R-:W-:Y:S01]  /*0350*/  IADD3 R9, PT, PT, R17, UR5, RZ ;  /* 0x0000000511097c10 */ /* 0x000fe2000fffe0ff */
[--C-:B------:R-:W-:Y:S02]  /*0360*/  IMAD R13, R22, UR10, R17.reuse ;  /* 0x0000000a160d7c24 */ /* 0x100fe4000f8e0211 */
[----:B------:R-:W-:Y:S02]  /*0370*/  IMAD R11, R20, UR10, R17 ;  /* 0x0000000a140b7c24 */ /* 0x000fe4000f8e0211 */
[----:B-1----:R-:W-:-:S04]  /*0380*/  IMAD.WIDE R8, R9, 0x8, R4 ;  /* 0x0000000809087825 */ /* 0x002fc800078e0204 */
[--C-:B------:R-:W-:Y:S02]  /*0390*/  IMAD.WIDE R12, R13, 0x8, R4.reuse ;  /* 0x000000080d0c7825 */ /* 0x100fe400078e0204 */
[----:B------:R-:W2:Y:S02]  /*03a0*/  LDG.E.64.CONSTANT R8, desc[UR8][R8.64] ;  /* 0x0000000808087981 */ /* 0x000ea4000c1e9b00 */
[----:B------:R-:W-:Y:S02]  /*03b0*/  IMAD.WIDE R10, R11, 0x8, R4 ;  /* 0x000000080b0a7825 */ /* 0x000fe400078e0204 */
[----:B------:R-:W2:Y:S04]  /*03c0*/  LDG.E.64.CONSTANT R12, desc[UR8][R12.64] ;  /* 0x000000080c0c7981 */ /* 0x000ea8000c1e9b00 */
[----:B------:R-:W3:Y:S01]  /*03d0*/  LDG.E.64.CONSTANT R10, desc[UR8][R10.64] ;  /* 0x000000080a0a7981 */ /* 0x000ee2000c1e9b00 */
[C---:B--2---:R-:W-:Y:S01]  /*03e0*/  FADD R21, R8.reuse, -R12 ;  /* 0x8000000c08157221 */ /* 0x044fe20000000000 */
[----:B---3--:R-:W-:-:S03]  /*03f0*/  FADD R19, R8, -R10 ;  /* 0x8000000a08137221 */ /* 0x008fc60000000000 */
[C---:B------:R-:W-:Y:S01]  /*0400*/  FADD R24, -R8.reuse, R21 ;  /* 0x0000001508187221 */ /* 0x040fe20000000100 */
[----:B------:R-:W-:-:S03]  /*0410*/  FADD R23, -R8, R19 ;  /* 0x0000001308177221 */ /* 0x000fc60000000100 */
[--C-:B------:R-:W-:Y:S01]  /*0420*/  FADD R27, R21, -R24.reuse ;  /* 0x80000018151b7221 */ /* 0x100fe20000000000 */
[----:B------:R-:W-:Y:S01]  /*0430*/  FADD R26, -R12, -R24 ;  /* 0x800000180c1a7221 */ /* 0x000fe20000000100 */
[----:B------:R-:W-:Y:S02]  /*0440*/  FADD R25, R19, -R23 ;  /* 0x8000001713197221 */ /* 0x000fe40000000000 */
[----:B------:R-:W-:Y:S01]  /*0450*/  FADD R27, R8, -R27 ;  /* 0x8000001b081b7221 */ /* 0x000fe20000000000 */
[----:B------:R-:W-:Y:S01]  /*0460*/  FADD R24, -R10, -R23 ;  /* 0x800000170a187221 */ /* 0x000fe20000000100 */
[----:B------:R-:W-:Y:S02]  /*0470*/  FADD R25, R8, -R25 ;  /* 0x8000001908197221 */ /* 0x000fe40000000000 */
[----:B------:R-:W-:Y:S02]  /*0480*/  FADD R26, R27, R26 ;  /* 0x0000001a1b1a7221 */ /* 0x000fe40000000000 */
[----:B------:R-:W-:-:S02]  /*0490*/  FADD R24, R25, R24 ;  /* 0x0000001819187221 */ /* 0x000fc40000000000 */
[C---:B------:R-:W-:Y:S02]  /*04a0*/  FADD R26, R9.reuse, R26 ;  /* 0x0000001a091a7221 */ /* 0x040fe40000000000 */
[----:B------:R-:W-:Y:S02]  /*04b0*/  FADD R24, R9, R24 ;  /* 0x0000001809187221 */ /* 0x000fe40000000000 */
[----:B------:R-:W-:Y:S02]  /*04c0*/  FADD R26, -R13, R26 ;  /* 0x0000001a0d1a7221 */ /* 0x000fe40000000100 */
[----:B------:R-:W-:Y:S02]  /*04d0*/  FADD R24, -R11, R24 ;  /* 0x000000180b187221 */ /* 0x000fe40000000100 */
[----:B------:R-:W-:Y:S02]  /*04e0*/  FADD R11, R21, R26 ;  /* 0x0000001a150b7221 */ /* 0x000fe40000000000 */
[----:B------:R-:W-:-:S02]  /*04f0*/  FADD R10, R19, R24 ;  /* 0x00000018130a7221 */ /* 0x000fc40000000000 */
[----:B------:R-:W-:Y:S01]  /*0500*/  FADD R21, -R21, R11 ;  /* 0x0000000b15157221 */ /* 0x000fe20000000100 */
[-C--:B------:R-:W-:Y:S01]  /*0510*/  FMUL R9, R16, R11.reuse ;  /* 0x0000000b10097220 */ /* 0x080fe20000400000 */
[-C--:B------:R-:W-:Y:S02]  /*0520*/  FMUL R8, R15, R10.reuse ;  /* 0x0000000a0f087220 */ /* 0x080fe40000400000 */
[----:B------:R-:W-:Y:S01]  /*0530*/  FADD R21, R26, -R21 ;  /* 0x800000151a157221 */ /* 0x000fe20000000000 */
[C---:B------:R-:W-:Y:S01]  /*0540*/  FFMA R12, R16.reuse, R11, -R9 ;  /* 0x0000000b100c7223 */ /* 0x040fe20000000809 */
[----:B------:R-:W-:Y:S01]  /*0550*/  FADD R19, -R19, R10 ;  /* 0x0000000a13137221 */ /* 0x000fe20000000100 */
[----:B------:R-:W-:Y:S02]  /*0560*/  FFMA R11, R15, R10, -R8 ;  /* 0x0000000a0f0b7223 */ /* 0x000fe40000000808 */
[----:B------:R-:W-:Y:S01]  /*0570*/  FFMA R10, R16, R21, R12 ;  /* 0x00000015100a7223 */ /* 0x000fe2000000000c */
[----:B------:R-:W-:-:S03]  /*0580*/  FADD R24, R24, -R19 ;  /* 0x8000001318187221 */ /* 0x000fc60000000000 */
[----:B------:R-:W-:Y:S01]  /*0590*/  FADD R13, R9, R10 ;  /* 0x0000000a090d7221 */ /* 0x000fe20000000000 */
[----:B------:R-:W-:-:S03]  /*05a0*/  FFMA R11, R15, R24, R11 ;  /* 0x000000180f0b7223 */ /* 0x000fc6000000000b */
[----:B------:R-:W-:Y:S01]  /*05b0*/  FADD R19, -R9, R13 ;  /* 0x0000000d09137221 */ /* 0x000fe20000000100 */
[----:B------:R-:W-:-:S03]  /*05c0*/  FADD R12, R8, R11 ;  /* 0x0000000b080c7221 */ /* 0x000fc60000000000 */
[----:B------:R-:W-:Y:S01]  /*05d0*/  FADD R24, R10, -R19 ;  /* 0x800000130a187221 */ /* 0x000fe20000000000 */
[----:B------:R-:W-:-:S03]  /*05e0*/  FADD R9, R12, -R13 ;  /* 0x8000000d0c097221 */ /* 0x000fc60000000000 */
[----:B------:R-:W-:Y:S01]  /*05f0*/  FADD R10, R13, R24 ;  /* 0x000000180d0a7221 */ /* 0x000fe20000000000 */
[----:B------:R-:W-:-:S04]  /*0600*/  FADD R26, -R12, R9 ;  /* 0x000000090c1a7221 */ /* 0x000fc80000000100 */
[--C-:B------:R-:W-:Y:S01]  /*0610*/  FADD R19, R9, -R26.reuse ;  /* 0x8000001a09137221 */ /* 0x100fe20000000000 */
[----:B------:R-:W-:Y:S01]  /*0620*/  FSETP.GEU.AND P0, PT, |R10|, 1.175494350822287508e-38, PT ;  /* 0x008000000a00780b */ /* 0x000fe20003f0e200 */
[----:B------:R-:W-:Y:S01]  /*0630*/  FADD R26, -R13, -R26 ;  /* 0x8000001a0d1a7221 */ /* 0x000fe20000000100 */
[----:B------:R-:W-:Y:S01]  /*0640*/  FADD R8, -R8, R12 ;  /* 0x0000000c08087221 */ /* 0x000fe20000000100 */
[----:B------:R-:W-:-:S03]  /*0650*/  FADD R19, R12, -R19 ;  /* 0x800000130c137221 */ /* 0x000fc60000000000 */
[----:B------:R-:W-:Y:S01]  /*0660*/  FADD R8, R11, -R8 ;  /* 0x800000080b087221 */ /* 0x000fe20000000000 */
[----:B------:R-:W-:-:S04]  /*0670*/  FADD R19, R19, R26 ;  /* 0x0000001a13137221 */ /* 0x000fc80000000000 */
[----:B------:R-:W-:Y:S02]  /*0680*/  FADD R19, R8, R19 ;  /* 0x0000001308137221 */ /* 0x000fe40000000000 */
[----:B------:R-:W-:Y:S02]  /*0690*/  @!P0 FMUL R10, R10, 16777216 ;  /* 0x4b8000000a0a8820 */ /* 0x000fe40000400000 */
[----:B------:R-:W-:-:S04]  /*06a0*/  FADD R24, -R24, R19 ;  /* 0x0000001318187221 */ /* 0x000fc80000000100 */
[----:B------:R-:W0:Y:S01]  /*06b0*/  MUFU.RCP R10, R10 ;  /* 0x0000000a000a7308 */ /* 0x000e220000001000 */
[----:B------:R-:W-:Y:S01]  /*06c0*/  FADD R8, R9, R24 ;  /* 0x0000001809087221 */ /* 0x000fe20000000000 */
[----:B------:R-:W-:-:S03]  /*06d0*/  MOV R11, 0x4b800000 ;  /* 0x4b800000000b7802 */ /* 0x000fc60000000f00 */
[----:B------:R-:W-:Y:S01]  /*06e0*/  FADD R9, -R9, R8 ;  /* 0x0000000809097221 */ /* 0x000fe20000000100 */
[----:B------:R-:W-:-:S03]  /*06f0*/  FSEL R11, R11, 1, !P0 ;  /* 0x3f8000000b0b7808 */ /* 0x000fc60004000000 */
[----:B------:R-:W-:-:S04]  /*0700*/  FADD R9, R24, -R9 ;  /* 0x8000000918097221 */ /* 0x000fc80000000000 */
[----:B------:R-:W-:Y:S01]  /*0710*/  FADD R9, R8, R9 ;  /* 0x0000000908097221 */ /* 0x000fe20000000000 */
[----:B0-----:R-:W-:-:S03]  /*0720*/  FMUL R8, R10, R11 ;  /* 0x0000000b0a087220 */ /* 0x001fc60000400000 */
[----:B------:R-:W-:-:S04]  /*0730*/  FMUL R9, R9, 100 ;  /* 0x42c8000009097820 */ /* 0x000fc80000400000 */
[----:B------:R-:W-:-:S07]  /*0740*/  FMUL R11, R9, R8 ;  /* 0x00000008090b7220 */ /* 0x000fce0000400000 */
.L_x_1:
[----:B------:R-:W-:Y:S05]  /*0750*/  BSYNC.RECONVERGENT B0 ;  /* 0x0000000000007941 */ /* 0x000fea0003800200 */
.L_x_0:
[----:B------:R-:W-:Y:S01]  /*0760*/  IMAD R9, R0, UR4, R17 ;  /* 0x0000000400097c24 */ /* 0x000fe2000f8e0211 */
[----:B------:R-:W-:-:S03]  /*0770*/  IADD3 R17, PT, PT, R18, R17, RZ ;  /* 0x0000001112117210 */ /* 0x000fc60007ffe0ff */
[----:B------:R-:W-:Y:S01]  /*0780*/  IMAD.WIDE R8, R9, 0x4, R2 ;  /* 0x0000000409087825 */ /* 0x000fe200078e0202 */
[----:B------:R-:W-:-:S04]  /*0790*/  ISETP.GE.AND P0, PT, R17, R0, PT ;  /* 0x000000001100720c */ /* 0x000fc80003f06270 */
[----:B------:R3:W-:Y:S09]  /*07a0*/  STG.E desc[UR8][R8.64], R11 ;  /* 0x0000000b08007986 */ /* 0x0007f2000c101908 */
[----:B------:R-:W-:Y:S05]  /*07b0*/  @!P0 BRA `(.L_x_2) ;  /* 0xfffffff800c88947 */ /* 0x000fea000383ffff */
[----:B------:R-:W-:Y:S05]  /*07c0*/  EXIT ;  /* 0x000000000000794d */ /* 0x000fea0003800000 */
.L_x_3:
[----:B------:R-:W-:-:S00]  /*07d0*/  BRA `(.L_x_3) ;  /* 0xfffffffc00fc7947 */ /* 0x000fc0000383ffff */
[----:B------:R-:W-:-:S00]  /*07e0*/  NOP ;  /* 0x0000000000007918 */ /* 0x000fc00000000000 */
        /* <DEDUP_REMOVED lines=9> */
.L_x_35:


//--------------------- .text.vosc_batch_prefix_f32_ds --------------------------
	.section	.text.vosc_batch_prefix_f32_ds,"ax",@progbits
	.align	128
        .global         vosc_batch_prefix_f32_ds
        .type           vosc_batch_prefix_f32_ds,@function
        .size           vosc_batch_prefix_f32_ds,(.L_x_36 - vosc_batch_prefix_f32_ds)
        .other          vosc_batch_prefix_f32_ds,@"STO_CUDA_ENTRY STV_DEFAULT"
vosc_batch_prefix_f32_ds:
.text.vosc_batch_prefix_f32_ds:
[----:B------:R-:W-:Y:S01]  /*0000*/  LDC R1, c[0x0][0x37c] ;  /* 0x0000df00ff017b82 */ /* 0x000fe20000000800 */
[----:B------:R-:W0:Y:S01]  /*0010*/  S2R R0, SR_CTAID.Y ;  /* 0x0000000000007919 */ /* 0x000e220000002600 */
[----:B------:R-:W0:Y:S02]  /*0020*/  LDCU UR4, c[0x0][0x3a0] ;  /* 0x00007400ff0477ac */ /* 0x000e240008000800 */
[----:B0-----:R-:W-:-:S13]  /*0030*/  ISETP.GE.AND P0, PT, R0, UR4, PT ;  /* 0x0000000400007c0c */ /* 0x001fda000bf06270 */
[----:B------:R-:W-:Y:S05]  /*0040*/  @P0 EXIT ;  /* 0x000000000000094d */ /* 0x000fea0003800000 */
[----:B------:R-:W0:Y:S01]  /*0050*/  LDC.64 R2, c[0x0][0x390] ;  /* 0x0000e400ff027b82 */ /* 0x000e220000000a00 */
[----:B------:R-:W1:Y:S07]  /*0060*/  LDCU.64 UR4, c[0x0][0x358] ;  /* 0x00006b00ff0477ac */ /* 0x000e6e0008000a00 */
[----:B------:R-:W2:Y:S01]  /*0070*/  LDC.64 R4, c[0x0][0x398] ;  /* 0x0000e600ff047b82 */ /* 0x000ea20000000a00 */
[----:B0-----:R-:W-:-:S05]  /*0080*/  IMAD.WIDE.U32 R2, R0, 0x4, R2 ;  /* 0x0000000400027825 */ /* 0x001fca00078e0002 */
[----:B-1----:R-:W3:Y:S01]  /*0090*/  LDG.E.CONSTANT R12, desc[UR4][R2.64] ;  /* 0x00000004020c7981 */ /* 0x002ee2000c1e9900 */
[----:B--2---:R-:W-:-:S05]  /*00a0*/  IMAD.WIDE.U32 R4, R0, 0x4, R4 ;  /* 0x0000000400047825 */ /* 0x004fca00078e0004 */
[----:B------:R-:W3:Y:S02]  /*00b0*/  LDG.E.CONSTANT R13, desc[UR4][R4.64] ;  /* 0x00000004040d7981 */ /* 0x000ee4000c1e9900 */
[----:B---3--:R-:W-:-:S04]  /*00c0*/  VIMNMX R6, PT, PT, R12, R13, PT ;  /* 0x0000000d0c067248 */ /* 0x008fc80003fe0100 */
[----:B------:R-:W-:-:S13]  /*00d0*/  ISETP.GE.AND P0, PT, R6, 0x1, PT ;  /* 0x000000010600780c */ /* 0x000fda0003f06270 */
[----:B------:R-:W-:Y:S05]  /*00e0*/  @!P0 EXIT ;  /* 0x000000000000894d */ /* 0x000fea0003800000 */
[----:B------:R-:W0:Y:S01]  /*00f0*/  S2R R2, SR_TID.X ;  /* 0x0000000000027919 */ /* 0x000e220000002100 */
[----:B------:R-:W0:Y:S01]  /*0100*/  S2UR UR6, SR_CTAID.X ;  /* 0x00000000000679c3 */ /* 0x000e220000002500 */
[----:B------:R-:W1:Y:S07]  /*0110*/  LDCU UR7, c[0x0][0x388] ;  /* 0x00007100ff0777ac */ /* 0x000e6e0008000800 */
[----:B------:R-:W0:Y:S02]  /*0120*/  LDC R17, c[0x0][0x360] ;  /* 0x0000d800ff117b82 */ /* 0x000e240000000800 */
[----:B0-----:R-:W-:-:S05]  /*0130*/  IMAD R19, R17, UR6, R2 ;  /* 0x0000000611137c24 */ /* 0x001fca000f8e0202 */
[----:B-1----:R-:W-:-:S13]  /*0140*/  ISETP.GE.AND P0, PT, R19, UR7, PT ;  /* 0x0000000713007c0c */ /* 0x002fda000bf06270 */
[----:B------:R-:W-:Y:S05]  /*0150*/  @P0 EXIT ;  /* 0x000000000000094d */ /* 0x000fea0003800000 */
[----:B------:R-:W-:Y:S01]  /*0160*/  I2FP.F32.U32 R6, R12 ;  /* 0x0000000c00067245 */ /* 0x000fe20000201000 */
[----:B------:R-:W0:Y:S01]  /*0170*/  LDC R16, c[0x0][0x38c] ;  /* 0x0000e300ff107b82 */ /* 0x000e220000000800 */
[----:B------:R-:W-:Y:S01]  /*0180*/  I2FP.F32.U32 R8, R13 ;  /* 0x0000000d00087245 */ /* 0x000fe20000201000 */
[----:B------:R-:W1:Y:S01]  /*0190*/  LDCU UR6, c[0x0][0x370] ;  /* 0x00006e00ff0677ac */ /* 0x000e620008000800 */
[----:B------:R-:W-:Y:S01]  /*01a0*/  FSETP.GEU.AND P0, PT, |R6|, 1.175494350822287508e-38, PT ;  /* 0x008000000600780b */ /* 0x000fe20003f0e200 */
[----:B------:R-:W-:Y:S01]  /*01b0*/  HFMA2 R10, -RZ, RZ, 15, 0 ;  /* 0x4b800000ff0a7431 */ /* 0x000fe200000001ff */
[----:B------:R-:W-:Y:S01]  /*01c0*/  FSETP.GEU.AND P1, PT, |R8|, 1.175494350822287508e-38, PT ;  /* 0x008000000800780b */ /* 0x000fe20003f2e200 */
[----:B------:R-:W2:Y:S02]  /*01d0*/  LDCU UR7, c[0x0][0x388] ;  /* 0x00007100ff0777ac */ /* 0x000ea40008000800 */
[----:B------:R-:W3:Y:S01]  /*01e0*/  LDC.64 R2, c[0x0][0x380] ;  /* 0x0000e000ff027b82 */ /* 0x000ee20000000a00 */
[----:B------:R-:W-:-:S07]  /*01f0*/  FSEL R7, R10, 1, !P0 ;  /* 0x3f8000000a077808 */ /* 0x000fce0004000000 */
[----:B------:R-:W-:Y:S01]  /*0200*/  @!P0 FMUL R6, R6, 16777216 ;  /* 0x4b80000006068820 */ /* 0x000fe20000400000 */
[----:B------:R-:W4:Y:S01]  /*0210*/  LDC.64 R4, c[0x0][0x3a8] ;  /* 0x0000ea00ff047b82 */ /* 0x000f220000000a00 */
[----:B------:R-:W-:Y:S01]  /*0220*/  @!P1 FMUL R8, R8, 16777216 ;  /* 0x4b80000008089820 */ /* 0x000fe20000400000 */
[----:B------:R-:W-:Y:S01]  /*0230*/  FSEL R10, R10, 1, !P1 ;  /* 0x3f8000000a0a7808 */ /* 0x000fe20004800000 */
[----:B------:R-:W5:Y:S01]  /*0240*/  MUFU.RCP R14, R6 ;  /* 0x00000006000e7308 */ /* 0x000f620000001000 */
[----:B-1----:R-:W-:Y:S01]  /*0250*/  IMAD R17, R17, UR6, RZ ;  /* 0x0000000611117c24 */ /* 0x002fe2000f8e02ff */
[----:B0-----:R-:W-:-:S06]  /*0260*/  IADD3 R16, PT, PT, R13, -0x1, R16 ;  /* 0xffffffff0d107810 */ /* 0x001fcc0007ffe010 */
[----:B------:R-:W0:Y:S01]  /*0270*/  MUFU.RCP R15, R8 ;  /* 0x00000008000f7308 */ /* 0x000e220000001000 */
[----:B-----5:R-:W-:Y:S01]  /*0280*/  FMUL R14, R14, R7 ;  /* 0x000000070e0e7220 */ /* 0x020fe20000400000 */
[----:B0-234-:R-:W-:-:S07]  /*0290*/  FMUL R15, R15, R10 ;  /* 0x0000000a0f0f7220 */ /* 0x01dfce0000400000 */
.L_x_6:
[----:B------:R-:W-:Y:S01]  /*02a0*/  ISETP.GE.AND P0, PT, R19, R16, PT ;  /* 0x000000101300720c */ /* 0x000fe20003f06270 */
[----:B------:R-:W-:Y:S01]  /*02b0*/  BSSY.RECONVERGENT B0, `(.L_x_4) ;  /* 0x0000043000007945 */ /* 0x000fe20003800200 */
[----:B0-----:R-:W-:-:S11]  /*02c0*/  MOV R9, 0x7fffffff ;  /* 0x7fffffff00097802 */ /* 0x001fd60000000f00 */
[----:B------:R-:W-:Y:S05]  /*02d0*/  @!P0 BRA `(.L_x_5) ;  /* 0x0000000400008947 */ /* 0x000fea0003800000 */
[----:B------:R-:W-:-:S04]  /*02e0*/  IADD3 R6, PT, PT, R19, 0x1, RZ ;  /* 0x0000000113067810 */ /* 0x000fc80007ffe0ff */
[C---:B------:R-:W-:Y:S02]  /*02f0*/  VIADDMNMX R11, R6.reuse, -R13, RZ, !PT ;  /* 0x8000000d060b7246 */ /* 0x040fe400078001ff */
[----:B------:R-:W-:Y:S01]  /*0300*/  VIADDMNMX R9, R6, -R12, RZ, !PT ;  /* 0x8000000c06097246 */ /* 0x000fe200078001ff */
[----:B------:R-:W-:-:S04]  /*0310*/  IMAD.WIDE R6, R19, 0x8, R2 ;  /* 0x0000000813067825 */ /* 0x000fc800078e0202 */
[--C-:B------:R-:W-:Y:S02]  /*0320*/  IMAD.WIDE.U32 R10, R11, 0x8, R2.reuse ;  /* 0x000000080b0a7825 */ /* 0x100fe400078e0002 */
[----:B------:R-:W2:Y:S02]  /*0330*/  LDG.E.64.CONSTANT R6, desc[UR4][R6.64+0x8] ;  /* 0x0000080406067981 */ /* 0x000ea4000c1e9b00 */
[----:B------:R-:W-:Y:S02]  /*0340*/  IMAD.WIDE.U32 R8, R9, 0x8, R2 ;  /* 0x0000000809087825 */ /* 0x000fe400078e0002 */
[----:B------:R-:W2:Y:S04]  /*0350*/  LDG.E.64.CONSTANT R10, desc[UR4][R10.64] ;  /* 0x000000040a0a7981 */ /* 0x000ea8000c1e9b00 */
[----:B------:R-:W3:Y:S01]  /*0360*/  LDG.E.64.CONSTANT R8, desc[UR4][R8.64] ;  /* 0x0000000408087981 */ /* 0x000ee2000c1e9b00 */
[----:B--2---:R-:W-:-:S04]  /*0370*/  FADD R23, R6, -R10 ;  /* 0x8000000a06177221 */ /* 0x004fc80000000000 */
[C---:B------:R-:W-:Y:S01]  /*0380*/  FADD R20, -R6.reuse, R23 ;  /* 0x0000001706147221 */ /* 0x040fe20000000100 */
[----:B---3--:R-:W-:-:S03]  /*0390*/  FADD R21, R6, -R8 ;  /* 0x8000000806157221 */ /* 0x008fc60000000000 */
[--C-:B------:R-:W-:Y:S01]  /*03a0*/  FADD R27, R23, -R20.reuse ;  /* 0x80000014171b7221 */ /* 0x100fe20000000000 */
[----:B------:R-:W-:Y:S01]  /*03b0*/  FADD R18, -R6, R21 ;  /* 0x0000001506127221 */ /* 0x000fe20000000100 */
[----:B------:R-:W-:Y:S02]  /*03c0*/  FADD R20, -R10, -R20 ;  /* 0x800000140a147221 */ /* 0x000fe40000000100 */
[----:B------:R-:W-:Y:S01]  /*03d0*/  FADD R27, R6, -R27 ;  /* 0x8000001b061b7221 */ /* 0x000fe20000000000 */
[--C-:B------:R-:W-:Y:S01]  /*03e0*/  FADD R25, R21, -R18.reuse ;  /* 0x8000001215197221 */ /* 0x100fe20000000000 */
[----:B------:R-:W-:Y:S02]  /*03f0*/  FADD R18, -R8, -R18 ;  /* 0x8000001208127221 */ /* 0x000fe40000000100 */
[----:B------:R-:W-:Y:S01]  /*0400*/  FADD R20, R27, R20 ;  /* 0x000000141b147221 */ /* 0x000fe20000000000 */
[----:B------:R-:W-:-:S03]  /*0410*/  FADD R25, R6, -R25 ;  /* 0x8000001906197221 */ /* 0x000fc60000000000 */
[----:B------:R-:W-:Y:S01]  /*0420*/  FADD R20, R7, R20 ;  /* 0x0000001407147221 */ /* 0x000fe20000000000 */
[----:B------:R-:W-:-:S03]  /*0430*/  FADD R18, R25, R18 ;  /* 0x0000001219127221 */ /* 0x000fc60000000000 */
[----:B------:R-:W-:Y:S01]  /*0440*/  FADD R20, -R11, R20 ;  /* 0x000000140b147221 */ /* 0x000fe20000000100 */
[----:B------:R-:W-:-:S03]  /*0450*/  FADD R18, R7, R18 ;  /* 0x0000001207127221 */ /* 0x000fc60000000000 */
[----:B------:R-:W-:Y:S01]  /*0460*/  FADD R8, R23, R20 ;  /* 0x0000001417087221 */ /* 0x000fe20000000000 */
[----:B------:R-:W-:-:S03]  /*0470*/  FADD R18, -R9, R18 ;  /* 0x0000001209127221 */ /* 0x000fc60000000100 */
[----:B------:R-:W-:Y:S01]  /*0480*/  FADD R23, -R23, R8 ;  /* 0x0000000817177221 */ /* 0x000fe20000000100 */
[-C--:B------:R-:W-:Y:S01]  /*0490*/  FMUL R10, R15, R8.reuse ;  /* 0x000000080f0a7220 */ /* 0x080fe20000400000 */
[----:B------:R-:W-:Y:S02]  /*04a0*/  FADD R6, R21, R18 ;  /* 0x0000001215067221 */ /* 0x000fe40000000000 */
[----:B------:R-:W-:Y:S01]  /*04b0*/  FADD R20, R20, -R23 ;  /* 0x8000001714147221 */ /* 0x000fe20000000000 */
[----:B------:R-:W-:Y:S01]  /*04c0*/  FFMA R9, R15, R8, -R10 ;  /* 0x000000080f097223 */ /* 0x000fe2000000080a */
[----:B------:R-:W-:Y:S01]  /*04d0*/  FADD R21, -R21, R6 ;  /* 0x0000000615157221 */ /* 0x000fe20000000100 */
[----:B------:R-:W-:Y:S02]  /*04e0*/  FMUL R7, R14, R6 ;  /* 0x000000060e077220 */ /* 0x000fe40000400000 */
[----:B------:R-:W-:Y:S01]  /*04f0*/  FFMA R11, R15, R20, R9 ;  /* 0x000000140f0b7223 */ /* 0x000fe20000000009 */
[----:B------:R-:W-:Y:S01]  /*0500*/  FADD R21, R18, -R21 ;  /* 0x8000001512157221 */ /* 0x000fe20000000000 */
[----:B------:R-:W-:-:S02]  /*0510*/  FFMA R6, R14, R6, -R7 ;  /* 0x000000060e067223 */ /* 0x000fc40000000807 */
[----:B------:R-:W-:Y:S02]  /*0520*/  FADD R18, R10, R11 ;  /* 0x0000000b0a127221 */ /* 0x000fe40000000000 */
[----:B------:R-:W-:Y:S02]  /*0530*/  FFMA R8, R14, R21, R6 ;  /* 0x000000150e087223 */ /* 0x000fe40000000006 */
[----:B------:R-:W-:Y:S02]  /*0540*/  FADD R10, -R10, R18 ;  /* 0x000000120a0a7221 */ /* 0x000fe40000000100 */
[----:B------:R-:W-:Y:S02]  /*0550*/  FADD R9, R7, R8 ;  /* 0x0000000807097221 */ /* 0x000fe40000000000 */
[----:B------:R-:W-:Y:S02]  /*0560*/  FADD R11, R11, -R10 ;  /* 0x8000000a0b0b7221 */ /* 0x000fe40000000000 */
[----:B------:R-:W-:-:S02]  /*0570*/  FADD R6, R9, -R18 ;  /* 0x8000001209067221 */ /* 0x000fc40000000000 */
[----:B------:R-:W-:Y:S02]  /*0580*/  FADD R10, R18, R11 ;  /* 0x0000000b120a7221 */ /* 0x000fe40000000000 */
[----:B------:R-:W-:-:S03]  /*0590*/  FADD R21, -R9, R6 ;  /* 0x0000000609157221 */ /* 0x000fc60000000100 */
[----:B------:R-:W-:Y:S01]  /*05a0*/  FSETP.GEU.AND P0, PT, |R10|, 1.175494350822287508e-38, PT ;  /* 0x008000000a00780b */ /* 0x000fe20003f0e200 */
[--C-:B------:R-:W-:Y:S01]  /*05b0*/  FADD R20, R6, -R21.reuse ;  /* 0x8000001506147221 */ /* 0x100fe20000000000 */
[----:B------:R-:W-:Y:S01]  /*05c0*/  FADD R21, -R18, -R21 ;  /* 0x8000001512157221 */ /* 0x000fe20000000100 */
[----:B------:R-:W-:Y:S02]  /*05d0*/  FADD R7, -R7, R9 ;  /* 0x0000000907077221 */ /* 0x000fe40000000100 */
[----:B------:R-:W-:Y:S02]  /*05e0*/  FADD R20, R9, -R20 ;  /* 0x8000001409147221 */ /* 0x000fe40000000000 */
[----:B------:R-:W-:Y:S02]  /*05f0*/  FADD R7, R8, -R7 ;  /* 0x8000000708077221 */ /* 0x000fe40000000000 */
[----:B------:R-:W-:-:S04]  /*0600*/  FADD R20, R20, R21 ;  /* 0x0000001514147221 */ /* 0x000fc80000000000 */
[----:B------:R-:W-:Y:S01]  /*0610*/  FADD R20, R7, R20 ;  /* 0x0000001407147221 */ /* 0x000fe20000000000 */
[----:B------:R-:W-:-:S03]  /*0620*/  @!P0 FMUL R10, R10, 16777216 ;  /* 0x4b8000000a0a8820 */ /* 0x000fc60000400000 */
[----:B------:R-:W-:-:S03]  /*0630*/  FADD R11, -R11, R20 ;  /* 0x000000140b0b7221 */ /* 0x000fc60000000100 */
        /* <DEDUP_REMOVED lines=10> */
.L_x_5:
[----:B------:R-:W-:Y:S05]  /*06e0*/  BSYNC.RECONVERGENT B0 ;  /* 0x0000000000007941 */ /* 0x000fea0003800200 */
.L_x_4:
[----:B------:R-:W-:Y:S01]  /*06f0*/  IMAD R7, R0, UR7, R19 ;  /* 0x0000000700077c24 */ /* 0x000fe2000f8e0213 */
[----:B------:R-:W-:-:S03]  /*0700*/  IADD3 R19, PT, PT, R17, R19, RZ ;  /* 0x0000001311137210 */ /* 0x000fc60007ffe0ff */
[----:B------:R-:W-:Y:S01]  /*0710*/  IMAD.WIDE R6, R7, 0x4, R4 ;  /* 0x0000000407067825 */ /* 0x000fe200078e0204 */
[----:B------:R-:W-:-:S04]  /*0720*/  ISETP.GE.AND P0, PT, R19, UR7, PT ;  /* 0x0000000713007c0c */ /* 0x000fc8000bf06270 */
[----:B------:R0:W-:Y:S09]  /*0730*/  STG.E desc[UR4][R6.64], R9 ;  /* 0x0000000906007986 */ /* 0x0001f2000c101904 */
[----:B------:R-:W-:Y:S05]  /*0740*/  @!P0 BRA `(.L_x_6) ;  /* 0xfffffff800d48947 */ /* 0x000fea000383ffff */
[----:B------:R-:W-:Y:S05]  /*0750*/  EXIT ;  /* 0x000000000000794d */ /* 0x000fea0003800000 */
.L_x_7:
        /* <DEDUP_REMOVED lines=10> */
.L_x_36:


//--------------------- .text.pack_double_to_float2 --------------------------
	.section	.text.pack_double_to_float2,"ax",@progbits
	.align	128
        .global         pack_double_to_float2
        .type           pack_double_to_float2,@function
        .size           pack_double_to_float2,(.L_x_37 - pack_double_to_float2)
        .other          pack_double_to_float2,@"STO_CUDA_ENTRY STV_DEFAULT"
pack_double_to_float2:
.text.pack_double_to_float2:
[----:B------:R-:W-:Y:S01]  /*0000*/  LDC R1, c[0x0][0x37c] ;  /* 0x0000df00ff017b82 */ /* 0x000fe20000000800 */
[----:B------:R-:W0:Y:S07]  /*0010*/  S2R R13, SR_TID.X ;  /* 0x00000000000d7919 */ /* 0x000e2e0000002100 */
[----:B------:R-:W0:Y:S01]  /*0020*/  S2UR UR4, SR_CTAID.X ;  /* 0x00000000000479c3 */ /* 0x000e220000002500 */
[----:B------:R-:W1:Y:S07]  /*0030*/  LDCU UR6, c[0x0][0x390] ;  /* 0x00007200ff0677ac */ /* 0x000e6e0008000800 */
[----:B------:R-:W0:Y:S01]  /*0040*/  LDC R0, c[0x0][0x360] ;  /* 0x0000d800ff007b82 */ /* 0x000e220000000800 */
[----:B------:R-:W2:Y:S01]  /*0050*/  LDCU UR5, c[0x0][0x370] ;  /* 0x00006e00ff0577ac */ /* 0x000ea20008000800 */
[----:B0-----:R-:W-:-:S02]  /*0060*/  IMAD R13, R0, UR4, R13 ;  /* 0x00000004000d7c24 */ /* 0x001fc4000f8e020d */
[----:B--2---:R-:W-:-:S03]  /*0070*/  IMAD R0, R0, UR5, RZ ;  /* 0x0000000500007c24 */ /* 0x004fc6000f8e02ff */
[----:B-1----:R-:W-:-:S13]  /*0080*/  ISETP.GE.AND P0, PT, R13, UR6, PT ;  /* 0x000000060d007c0c */ /* 0x002fda000bf06270 */
[----:B------:R-:W-:Y:S05]  /*0090*/  @P0 EXIT ;  /* 0x000000000000094d */ /* 0x000fea0003800000 */
[----:B------:R-:W0:Y:S01]  /*00a0*/  I2F.U32.RP R7, R0 ;  /* 0x0000000000077306 */ /* 0x000e220000209000 */
[C---:B------:R-:W-:Y:S01]  /*00b0*/  IADD3 R4, PT, PT, R0.reuse, R13, RZ ;  /* 0x0000000d00047210 */ /* 0x040fe20007ffe0ff */
[----:B------:R-:W-:Y:S01]  /*00c0*/  IMAD.MOV R9, RZ, RZ, -R0 ;  /* 0x000000ffff097224 */ /* 0x000fe200078e0a00 */
[----:B------:R-:W-:Y:S01]  /*00d0*/  ISETP.NE.U32.AND P2, PT, R0, RZ, PT ;  /* 0x000000ff0000720c */ /* 0x000fe20003f45070 */
[----:B------:R-:W1:Y:S01]  /*00e0*/  LDCU.64 UR4, c[0x0][0x358] ;  /* 0x00006b00ff0477ac */ /* 0x000e620008000a00 */
[C---:B------:R-:W-:Y:S01]  /*00f0*/  ISETP.GE.AND P0, PT, R4.reuse, UR6, PT ;  /* 0x0000000604007c0c */ /* 0x040fe2000bf06270 */
[----:B------:R-:W-:Y:S01]  /*0100*/  BSSY.RECONVERGENT B0, `(.L_x_8) ;  /* 0x000002b000007945 */ /* 0x000fe20003800200 */
[----:B------:R-:W-:Y:S02]  /*0110*/  VIMNMX R5, PT, PT, R4, UR6, !PT ;  /* 0x0000000604057c48 */ /* 0x000fe4000ffe0100 */
[----:B------:R-:W-:-:S04]  /*0120*/  SEL R6, RZ, 0x1, P0 ;  /* 0x00000001ff067807 */ /* 0x000fc80000000000 */
[----:B------:R-:W-:Y:S01]  /*0130*/  IADD3 R5, PT, PT, R5, -R4, -R6 ;  /* 0x8000000405057210 */ /* 0x000fe20007ffe806 */
[----:B0-----:R-:W0:Y:S02]  /*0140*/  MUFU.RCP R7, R7 ;  /* 0x0000000700077308 */ /* 0x001e240000001000 */
[----:B0-----:R-:W-:-:S06]  /*0150*/  IADD3 R2, PT, PT, R7, 0xffffffe, RZ ;  /* 0x0ffffffe07027810 */ /* 0x001fcc0007ffe0ff */
[----:B------:R0:W2:Y:S02]  /*0160*/  F2I.FTZ.U32.TRUNC.NTZ R3, R2 ;  /* 0x0000000200037305 */ /* 0x0000a4000021f000 */
[----:B0-----:R-:W-:Y:S02]  /*0170*/  IMAD.MOV.U32 R2, RZ, RZ, RZ ;  /* 0x000000ffff027224 */ /* 0x001fe400078e00ff */
[----:B--2---:R-:W-:-:S04]  /*0180*/  IMAD R9, R9, R3, RZ ;  /* 0x0000000309097224 */ /* 0x004fc800078e02ff */
[----:B------:R-:W-:-:S06]  /*0190*/  IMAD.HI.U32 R8, R3, R9, R2 ;  /* 0x0000000903087227 */ /* 0x000fcc00078e0002 */
[----:B------:R-:W-:-:S05]  /*01a0*/  IMAD.HI.U32 R7, R8, R5, RZ ;  /* 0x0000000508077227 */ /* 0x000fca00078e00ff */
[----:B------:R-:W-:-:S05]  /*01b0*/  IADD3 R2, PT, PT, -R7, RZ, RZ ;  /* 0x000000ff07027210 */ /* 0x000fca0007ffe1ff */
[----:B------:R-:W-:Y:S02]  /*01c0*/  IMAD R5, R0, R2, R5 ;  /* 0x0000000200057224 */ /* 0x000fe400078e0205 */
[----:B------:R-:W0:Y:S03]  /*01d0*/  LDC.64 R2, c[0x0][0x388] ;  /* 0x0000e200ff027b82 */ /* 0x000e260000000a00 */
[----:B------:R-:W-:-:S13]  /*01e0*/  ISETP.GE.U32.AND P0, PT, R5, R0, PT ;  /* 0x000000000500720c */ /* 0x000fda0003f06070 */
[----:B------:R-:W-:Y:S01]  /*01f0*/  @P0 IMAD.IADD R5, R5, 0x1, -R0 ;  /* 0x0000000105050824 */ /* 0x000fe200078e0a00 */
[----:B------:R-:W-:-:S04]  /*0200*/  @P0 IADD3 R7, PT, PT, R7, 0x1, RZ ;  /* 0x0000000107070810 */ /* 0x000fc80007ffe0ff */
[-C--:B------:R-:W-:Y:S02]  /*0210*/  ISETP.GE.U32.AND P1, PT, R5, R0.reuse, PT ;  /* 0x000000000500720c */ /* 0x080fe40003f26070 */
[----:B------:R-:W2:Y:S11]  /*0220*/  LDC.64 R4, c[0x0][0x380] ;  /* 0x0000e000ff047b82 */ /* 0x000eb60000000a00 */
[----:B------:R-:W-:Y:S01]  /*0230*/  @P1 VIADD R7, R7, 0x1 ;  /* 0x0000000107071836 */ /* 0x000fe20000000000 */
[----:B------:R-:W-:-:S04]  /*0240*/  @!P2 LOP3.LUT R7, RZ, R0, RZ, 0x33, !PT ;  /* 0x00000000ff07a212 */ /* 0x000fc800078e33ff */
[----:B------:R-:W-:-:S04]  /*0250*/  IADD3 R10, PT, PT, R6, R7, RZ ;  /* 0x00000007060a7210 */ /* 0x000fc80007ffe0ff */
[C---:B------:R-:W-:Y:S02]  /*0260*/  LOP3.LUT R6, R10.reuse, 0x3, RZ, 0xc0, !PT ;  /* 0x000000030a067812 */ /* 0x040fe400078ec0ff */
[----:B------:R-:W-:Y:S02]  /*0270*/  ISETP.GE.U32.AND P1, PT, R10, 0x3, PT ;  /* 0x000000030a00780c */ /* 0x000fe40003f26070 */
[----:B------:R-:W-:-:S13]  /*0280*/  ISETP.NE.AND P0, PT, R6, 0x3, PT ;  /* 0x000000030600780c */ /* 0x000fda0003f05270 */
[----:B01----:R-:W-:Y:S05]  /*0290*/  @!P0 BRA `(.L_x_9) ;  /* 0x0000000000448947 */ /* 0x003fea0003800000 */
[----:B------:R-:W0:Y:S01]  /*02a0*/  LDC.64 R6, c[0x0][0x380] ;  /* 0x0000e000ff067b82 */ /* 0x000e220000000a00 */
[----:B------:R-:W-:-:S05]  /*02b0*/  VIADD R10, R10, 0x1 ;  /* 0x000000010a0a7836 */ /* 0x000fca0000000000 */
[----:B------:R-:W-:Y:S02]  /*02c0*/  LOP3.LUT R10, R10, 0x3, RZ, 0xc0, !PT ;  /* 0x000000030a0a7812 */ /* 0x000fe400078ec0ff */
[----:B------:R-:W1:Y:S02]  /*02d0*/  LDC.64 R8, c[0x0][0x388] ;  /* 0x0000e200ff087b82 */ /* 0x000e640000000a00 */
[----:B------:R-:W-:-:S07]  /*02e0*/  IADD3 R12, PT, PT, -R10, RZ, RZ ;  /* 0x000000ff0a0c7210 */ /* 0x000fce0007ffe1ff */
.L_x_10:
[----:B0-----:R-:W-:-:S06]  /*02f0*/  IMAD.WIDE R14, R13, 0x8, R6 ;  /* 0x000000080d0e7825 */ /* 0x001fcc00078e0206 */
[----:B---3--:R-:W3:Y:S01]  /*0300*/  LDG.E.64.CONSTANT R14, desc[UR4][R14.64] ;  /* 0x000000040e0e7981 */ /* 0x008ee2000c1e9b00 */
[----:B------:R-:W-:-:S05]  /*0310*/  VIADD R12, R12, 0x1 ;  /* 0x000000010c0c7836 */ /* 0x000fca0000000000 */
[----:B------:R-:W-:Y:S01]  /*0320*/  ISETP.NE.AND P0, PT, R12, RZ, PT ;  /* 0x000000ff0c00720c */ /* 0x000fe20003f05270 */
[----:B---3--:R-:W0:Y:S08]  /*0330*/  F2F.F32.F64 R18, R14 ;  /* 0x0000000e00127310 */ /* 0x008e300000301000 */
[----:B0-----:R-:W0:Y:S02]  /*0340*/  F2F.F64.F32 R10, R18 ;  /* 0x00000012000a7310 */ /* 0x001e240000201800 */
[----:B0-----:R-:W-:Y:S01]  /*0350*/  DADD R16, R14, -R10 ;  /* 0x000000000e107229 */ /* 0x001fe2000000080a */
[----:B-1----:R-:W-:Y:S01]  /*0360*/  IMAD.WIDE R10, R13, 0x8, R8 ;  /* 0x000000080d0a7825 */ /* 0x002fe200078e0208 */
[----:B------:R-:W-:-:S04]  /*0370*/  IADD3 R13, PT, PT, R0, R13, RZ ;  /* 0x0000000d000d7210 */ /* 0x000fc80007ffe0ff */
[----:B------:R-:W0:Y:S02]  /*0380*/  F2F.F32.F64 R19, R16 ;  /* 0x0000001000137310 */ /* 0x000e240000301000 */
[----:B0-----:R3:W-:Y:S01]  /*0390*/  STG.E.64 desc[UR4][R10.64], R18 ;  /* 0x000000120a007986 */ /* 0x0017e2000c101b04 */
[----:B------:R-:W-:Y:S05]  /*03a0*/  @P0 BRA `(.L_x_10) ;  /* 0xfffffffc00d00947 */ /* 0x000fea000383ffff */
.L_x_9:
[----:B------:R-:W-:Y:S05]  /*03b0*/  BSYNC.RECONVERGENT B0 ;  /* 0x0000000000007941 */ /* 0x000fea0003800200 */
.L_x_8:
[----:B------:R-:W-:Y:S05]  /*03c0*/  @!P1 EXIT ;  /* 0x000000000000994d */ /* 0x000fea0003800000 */
.L_x_11:
[----:B0-2---:R-:W-:-:S05]  /*03d0*/  IMAD.WIDE R20, R13, 0x8, R4 ;  /* 0x000000080d147825 */ /* 0x005fca00078e0204 */
[----:B------:R-:W2:Y:S01]  /*03e0*/  LDG.E.64.CONSTANT R26, desc[UR4][R20.64] ;  /* 0x00000004141a7981 */ /* 0x000ea2000c1e9b00 */
[----:B---3--:R-:W-:-:S05]  /*03f0*/  IMAD.WIDE R18, R0, 0x8, R20 ;  /* 0x0000000800127825 */ /* 0x008fca00078e0214 */
[----:B------:R-:W3:Y:S01]  /*0400*/  LDG.E.64.CONSTANT R14, desc[UR4][R18.64] ;  /* 0x00000004120e7981 */ /* 0x000ee2000c1e9b00 */
[----:B------:R-:W-:-:S05]  /*0410*/  IMAD.WIDE R22, R0, 0x8, R18 ;  /* 0x0000000800167825 */ /* 0x000fca00078e0212 */
[----:B------:R-:W4:Y:S01]  /*0420*/  LDG.E.64.CONSTANT R16, desc[UR4][R22.64] ;  /* 0x0000000416107981 */ /* 0x000f22000c1e9b00 */
[----:B------:R-:W-:-:S06]  /*0430*/  IMAD.WIDE R6, R0, 0x8, R22 ;  /* 0x0000000800067825 */ /* 0x000fcc00078e0216 */
[----:B------:R-:W5:Y:S01]  /*0440*/  LDG.E.64.CONSTANT R6, desc[UR4][R6.64] ;  /* 0x0000000406067981 */ /* 0x000f62000c1e9b00 */
[----:B--2---:R-:W0:Y:S08]  /*0450*/  F2F.F32.F64 R8, R26 ;  /* 0x0000001a00087310 */ /* 0x004e300000301000 */
[----:B---3--:R-:W-:Y:S08]  /*0460*/  F2F.F32.F64 R10, R14 ;  /* 0x0000000e000a7310 */ /* 0x008ff00000301000 */
[----:B0-----:R-:W0:Y:S08]  /*0470*/  F2F.F64.F32 R24, R8 ;  /* 0x0000000800187310 */ /* 0x001e300000201800 */
[----:B----4-:R-:W1:Y:S01]  /*0480*/  F2F.F32.F64 R18, R16 ;  /* 0x0000001000127310 */ /* 0x010e620000301000 */
[----:B0-----:R-:W-:-:S07]  /*0490*/  DADD R26, R26, -R24 ;  /* 0x000000001a1a7229 */ /* 0x001fce0000000818 */
[----:B-----5:R-:W-:Y:S08]  /*04a0*/  F2F.F32.F64 R20, R6 ;  /* 0x0000000600147310 */ /* 0x020ff00000301000 */
[----:B------:R-:W0:Y:S08]  /*04b0*/  F2F.F64.F32 R28, R10 ;  /* 0x0000000a001c7310 */ /* 0x000e300000201800 */
[----:B-1----:R-:W1:Y:S01]  /*04c0*/  F2F.F64.F32 R24, R18 ;  /* 0x0000001200187310 */ /* 0x002e620000201800 */
[----:B0-----:R-:W-:-:S07]  /*04d0*/  DADD R28, R14, -R28 ;  /* 0x000000000e1c7229 */ /* 0x001fce000000081c */
[----:B------:R-:W0:Y:S01]  /*04e0*/  F2F.F64.F32 R22, R20 ;  /* 0x0000001400167310 */ /* 0x000e220000201800 */
[----:B------:R-:W-:Y:S01]  /*04f0*/  IMAD.WIDE R14, R13, 0x8, R2 ;  /* 0x000000080d0e7825 */ /* 0x000fe200078e0202 */
[----:B------:R-:W-:-:S04]  /*0500*/  LEA R13, R0, R13, 0x2 ;  /* 0x0000000d000d7211 */ /* 0x000fc800078e10ff */
[----:B------:R-:W-:Y:S01]  /*0510*/  ISETP.GE.AND P0, PT, R13, UR6, PT ;  /* 0x000000060d007c0c */ /* 0x000fe2000bf06270 */
[----:B-1----:R-:W-:Y:S01]  /*0520*/  DADD R24, R16, -R24 ;  /* 0x0000000010187229 */ /* 0x002fe20000000818 */
[----:B------:R0:W1:Y:S08]  /*0530*/  F2F.F32.F64 R9, R26 ;  /* 0x0000001a00097310 */ /* 0x0000700000301000 */
[----:B------:R-:W2:Y:S01]  /*0540*/  F2F.F32.F64 R11, R28 ;  /* 0x0000001c000b7310 */ /* 0x000ea20000301000 */
[----:B0-----:R-:W-:Y:S01]  /*0550*/  DADD R26, R6, -R22 ;  /* 0x00000000061a7229 */ /* 0x001fe20000000816 */
[C---:B------:R-:W-:Y:S01]  /*0560*/  IMAD.WIDE R22, R0.reuse, 0x8, R14 ;  /* 0x0000000800167825 */ /* 0x040fe200078e020e */
[----:B-1----:R0:W-:Y:S05]  /*0570*/  STG.E.64 desc[UR4][R14.64], R8 ;  /* 0x000000080e007986 */ /* 0x0021ea000c101b04 */
[----:B------:R-:W1:Y:S01]  /*0580*/  F2F.F32.F64 R19, R24 ;  /* 0x0000001800137310 */ /* 0x000e620000301000 */
[C---:B------:R-:W-:Y:S01]  /*0590*/  IMAD.WIDE R6, R0.reuse, 0x8, R22 ;  /* 0x0000000800067825 */ /* 0x040fe200078e0216 */
[----:B--2---:R0:W-:Y:S06]  /*05a0*/  STG.E.64 desc[UR4][R22.64], R10 ;  /* 0x0000000a16007986 */ /* 0x0041ec000c101b04 */
[----:B------:R-:W2:Y:S01]  /*05b0*/  F2F.F32.F64 R21, R26 ;  /* 0x0000001a00157310 */ /* 0x000ea20000301000 */
[----:B------:R-:W-:Y:S01]  /*05c0*/  IMAD.WIDE R16, R0, 0x8, R6 ;  /* 0x0000000800107825 */ /* 0x000fe200078e0206 */
[----:B-1----:R0:W-:Y:S04]  /*05d0*/  STG.E.64 desc[UR4][R6.64], R18 ;  /* 0x0000001206007986 */ /* 0x0021e8000c101b04 */
[----:B--2---:R0:W-:Y:S01]  /*05e0*/  STG.E.64 desc[UR4][R16.64], R20 ;  /* 0x0000001410007986 */ /* 0x0041e2000c101b04 */
[----:B------:R-:W-:Y:S05]  /*05f0*/  @!P0 BRA `(.L_x_11) ;  /* 0xfffffffc00748947 */ /* 0x000fea000383ffff */
[----:B------:R-:W-:Y:S05]  /*0600*/  EXIT ;  /* 0x000000000000794d */ /* 0x000fea0003800000 */
.L_x_12:
        /* <DEDUP_REMOVED lines=15> */
.L_x_37:


//--------------------- .text.vosc_many_series_one_param_f32 --------------------------
	.section	.text.vosc_many_series_one_param_f32,"ax",@progbits
	.align	128
        .global         vosc_many_series_one_param_f32
        .type           vosc_many_series_one_param_f32,@function
        .size           vosc_many_series_one_param_f32,(.L_x_34 - vosc_many_series_one_param_f32)
        .other          vosc_many_series_one_param_f32,@"STO_CUDA_ENTRY STV_DEFAULT"
vosc_many_series_one_param_f32:
.text.vosc_many_series_one_param_f32:
[----:B------:R-:W-:Y:S01]  /*0000*/  LDC R1, c[0x0][0x37c] ;  /* 0x0000df00ff017b82 */ /* 0x000fe20000000800 */
[----:B------:R-:W0:Y:S01]  /*0010*/  S2R R25, SR_CTAID.Y ;  /* 0x0000000000197919 */ /* 0x000e220000002600 */
[----:B------:R-:W0:Y:S02]  /*0020*/  LDCU UR4, c[0x0][0x390] ;  /* 0x00007200ff0477ac */ /* 0x000e240008000800 */
[----:B0-----:R-:W-:-:S13]  /*0030*/  ISETP.GE.AND P0, PT, R25, UR4, PT ;  /* 0x0000000419007c0c */ /* 0x001fda000bf06270 */
[----:B------:R-:W-:Y:S05]  /*0040*/  @P0 EXIT ;  /* 0x000000000000094d */ /* 0x000fea0003800000 */
[----:B------:R-:W0:Y:S02]  /*0050*/  LDC.64 R6, c[0x0][0x388] ;  /* 0x0000e200ff067b82 */ /* 0x000e240000000a00 */
[----:B0-----:R-:W-:-:S04]  /*0060*/  VIMNMX R0, PT, PT, R6, R7, PT ;  /* 0x0000000706007248 */ /* 0x001fc80003fe0100 */
        /* <DEDUP_REMOVED lines=9> */
[----:B------:R-:W0:Y:S01]  /*0100*/  LDC.64 R4, c[0x0][0x398] ;  /* 0x0000e600ff047b82 */ /* 0x000e220000000a00 */
[----:B------:R-:W1:Y:S01]  /*0110*/  LDCU.64 UR6, c[0x0][0x358] ;  /* 0x00006b00ff0677ac */ /* 0x000e620008000a00 */
[----:B0-----:R-:W-:-:S05]  /*0120*/  IMAD.WIDE.U32 R4, R25, 0x4, R4 ;  /* 0x0000000419047825 */ /* 0x001fca00078e0004 */
[----:B-1----:R0:W5:Y:S01]  /*0130*/  LDG.E.CONSTANT R29, desc[UR6][R4.64] ;  /* 0x00000006041d7981 */ /* 0x002162000c1e9900 */
[----:B------:R-:W1:Y:S01]  /*0140*/  I2F.F64.U32 R6, R7 ;  /* 0x0000000700067312 */ /* 0x000e620000201800 */
[----:B------:R-:W2:Y:S07]  /*0150*/  LDCU UR4, c[0x0][0x370] ;  /* 0x00006e00ff0477ac */ /* 0x000eae0008000800 */
[----:B-1----:R-:W1:Y:S01]  /*0160*/  MUFU.RCP64H R3, R7 ;  /* 0x0000000700037308 */ /* 0x002e620000001800 */
[----:B------:R-:W-:-:S02]  /*0170*/  VIADD R2, R7, 0x300402 ;  /* 0x0030040207027836 */ /* 0x000fc40000000000 */
[----:B--2---:R-:W-:-:S03]  /*0180*/  IMAD R27, R27, UR4, RZ ;  /* 0x000000041b1b7c24 */ /* 0x004fc6000f8e02ff */
[----:B------:R-:W-:Y:S01]  /*0190*/  FSETP.GEU.AND P0, PT, |R2|, 5.8789094863358348022e-39, PT ;  /* 0x004004020200780b */ /* 0x000fe20003f0e200 */
[----:B-1----:R-:W-:-:S08]  /*01a0*/  DFMA R8, -R6, R2, 1 ;  /* 0x3ff000000608742b */ /* 0x002fd00000000102 */
[----:B------:R-:W-:-:S08]  /*01b0*/  DFMA R8, R8, R8, R8 ;  /* 0x000000080808722b */ /* 0x000fd00000000008 */
[----:B------:R-:W-:-:S08]  /*01c0*/  DFMA R8, R2, R8, R2 ;  /* 0x000000080208722b */ /* 0x000fd00000000002 */
[----:B------:R-:W-:-:S08]  /*01d0*/  DFMA R10, -R6, R8, 1 ;  /* 0x3ff00000060a742b */ /* 0x000fd00000000108 */
[----:B------:R-:W-:Y:S01]  /*01e0*/  DFMA R2, R8, R10, R8 ;  /* 0x0000000a0802722b */ /* 0x000fe20000000008 */
[----:B0-----:R-:W-:Y:S10]  /*01f0*/  @P0 BRA `(.L_x_13) ;  /* 0x0000000000180947 */ /* 0x001ff40003800000 */
[----:B------:R-:W-:-:S05]  /*0200*/  LOP3.LUT R0, R7, 0x7fffffff, RZ, 0xc0, !PT ;  /* 0x7fffffff07007812 */ /* 0x000fca00078ec0ff */
[----:B------:R-:W-:Y:S01]  /*0210*/  VIADD R8, R0, 0xfff00000 ;  /* 0xfff0000000087836 */ /* 0x000fe20000000000 */
[----:B------:R-:W-:-:S07]  /*0220*/  MOV R0, 0x240 ;  /* 0x0000024000007802 */ /* 0x000fce0000000f00 */
[----:B-----5:R-:W-:Y:S05]  /*0230*/  CALL.REL.NOINC `($__internal_0_$__cuda_sm20_dblrcp_rn_slowpath_v3) ;  /* 0x0000000400307944 */ /* 0x020fea0003c00000 */
[----:B------:R-:W-:Y:S02]  /*0240*/  IMAD.MOV.U32 R2, RZ, RZ, R6 ;  /* 0x000000ffff027224 */ /* 0x000fe400078e0006 */
[----:B------:R-:W-:-:S07]  /*0250*/  IMAD.MOV.U32 R3, RZ, RZ, R7 ;  /* 0x000000ffff037224 */ /* 0x000fce00078e0007 */
.L_x_13:
[----:B------:R-:W0:Y:S02]  /*0260*/  LDCU UR4, c[0x0][0x388] ;  /* 0x00007100ff0477ac */ /* 0x000e240008000800 */
[----:B0-----:R-:W0:Y:S08]  /*0270*/  I2F.F64.U32 R6, UR4 ;  /* 0x0000000400067d12 */ /* 0x001e300008201800 */
[----:B0-----:R-:W0:Y:S01]  /*0280*/  MUFU.RCP64H R5, R7 ;  /* 0x0000000700057308 */ /* 0x001e220000001800 */
[----:B------:R-:W-:-:S05]  /*0290*/  VIADD R4, R7, 0x300402 ;  /* 0x0030040207047836 */ /* 0x000fca0000000000 */
[----:B------:R-:W-:Y:S01]  /*02a0*/  FSETP.GEU.AND P0, PT, |R4|, 5.8789094863358348022e-39, PT ;  /* 0x004004020400780b */ /* 0x000fe20003f0e200 */
[----:B0-----:R-:W-:-:S08]  /*02b0*/  DFMA R8, -R6, R4, 1 ;  /* 0x3ff000000608742b */ /* 0x001fd00000000104 */
[----:B------:R-:W-:-:S08]  /*02c0*/  DFMA R8, R8, R8, R8 ;  /* 0x000000080808722b */ /* 0x000fd00000000008 */
[----:B------:R-:W-:-:S08]  /*02d0*/  DFMA R8, R4, R8, R4 ;  /* 0x000000080408722b */ /* 0x000fd00000000004 */
[----:B------:R-:W-:-:S08]  /*02e0*/  DFMA R10, -R6, R8, 1 ;  /* 0x3ff00000060a742b */ /* 0x000fd00000000108 */
[----:B------:R-:W-:Y:S01]  /*02f0*/  DFMA R4, R8, R10, R8 ;  /* 0x0000000a0804722b */ /* 0x000fe20000000008 */
[----:B------:R-:W-:Y:S10]  /*0300*/  @P0 BRA `(.L_x_14) ;  /* 0x0000000000180947 */ /* 0x000ff40003800000 */
[----:B------:R-:W-:-:S05]  /*0310*/  LOP3.LUT R0, R7, 0x7fffffff, RZ, 0xc0, !PT ;  /* 0x7fffffff07007812 */ /* 0x000fca00078ec0ff */
[----:B------:R-:W-:Y:S01]  /*0320*/  VIADD R8, R0, 0xfff00000 ;  /* 0xfff0000000087836 */ /* 0x000fe20000000000 */
[----:B------:R-:W-:-:S07]  /*0330*/  MOV R0, 0x350 ;  /* 0x0000035000007802 */ /* 0x000fce0000000f00 */
[----:B-----5:R-:W-:Y:S05]  /*0340*/  CALL.REL.NOINC `($__internal_0_$__cuda_sm20_dblrcp_rn_slowpath_v3) ;  /* 0x0000000000ec7944 */ /* 0x020fea0003c00000 */
[----:B------:R-:W-:Y:S02]  /*0350*/  IMAD.MOV.U32 R4, RZ, RZ, R6 ;  /* 0x000000ffff047224 */ /* 0x000fe400078e0006 */
[----:B------:R-:W-:-:S07]  /*0360*/  IMAD.MOV.U32 R5, RZ, RZ, R7 ;  /* 0x000000ffff057224 */ /* 0x000fce00078e0007 */
.L_x_14:
[----:B------:R-:W0:Y:S01]  /*0370*/  LDC R0, c[0x0][0x38c] ;  /* 0x0000e300ff007b82 */ /* 0x000e220000000800 */
[----:B------:R-:W1:Y:S01]  /*0380*/  LDCU UR8, c[0x0][0x394] ;  /* 0x00007280ff0877ac */ /* 0x000e620008000800 */
[----:B------:R-:W2:Y:S06]  /*0390*/  LDCU.64 UR4, c[0x0][0x388] ;  /* 0x00007100ff0477ac */ /* 0x000eac0008000a00 */
[----:B------:R-:W3:Y:S08]  /*03a0*/  LDC R28, c[0x0][0x390] ;  /* 0x0000e400ff1c7b82 */ /* 0x000ef00000000800 */
[----:B------:R-:W4:Y:S08]  /*03b0*/  LDC.64 R6, c[0x0][0x380] ;  /* 0x0000e000ff067b82 */ /* 0x000f300000000a00 */
[----:B------:R-:W1:Y:S01]  /*03c0*/  LDC.64 R8, c[0x0][0x3a0] ;  /* 0x0000e800ff087b82 */ /* 0x000e620000000a00 */
[----:B0-2--5:R-:W-:-:S07]  /*03d0*/  IADD3 R29, PT, PT, R29, -0x1, R0 ;  /* 0xffffffff1d1d7810 */ /* 0x025fce0007ffe000 */
.L_x_19:
[C---:B------:R-:W-:Y:S01]  /*03e0*/  ISETP.GE.AND P0, PT, R26.reuse, R29, PT ;  /* 0x0000001d1a00720c */ /* 0x040fe20003f06270 */
[----:B------:R-:W-:Y:S01]  /*03f0*/  BSSY.RECONVERGENT B0, `(.L_x_15) ;  /* 0x000002a000007945 */ /* 0x000fe20003800200 */
[----:B---3--:R-:W-:Y:S02]  /*0400*/  IMAD R31, R26, R28, R25 ;  /* 0x0000001c1a1f7224 */ /* 0x008fe400078e0219 */
[----:B------:R-:W-:-:S09]  /*0410*/  IMAD.MOV.U32 R13, RZ, RZ, 0x7fffffff ;  /* 0x7fffffffff0d7424 */ /* 0x000fd200078e00ff */
[----:B------:R-:W-:Y:S05]  /*0420*/  @!P0 BRA `(.L_x_16) ;  /* 0x0000000000988947 */ /* 0x000fea0003800000 */
[----:B------:R-:W-:Y:S02]  /*0430*/  VIADD R0, R26, 0x1 ;  /* 0x000000011a007836 */ /* 0x000fe40000000000 */
[----:B------:R-:W-:-:S03]  /*0440*/  IMAD.IADD R11, R31, 0x1, R28 ;  /* 0x000000011f0b7824 */ /* 0x000fc600078e021c */
[----:B------:R-:W-:-:S05]  /*0450*/  VIADDMNMX R10, R0, -UR5, RZ, !PT ;  /* 0x80000005000a7c46 */ /* 0x000fca000f8001ff */
[----:B------:R-:W-:Y:S02]  /*0460*/  IMAD R17, R10, R28, R25 ;  /* 0x0000001c0a117224 */ /* 0x000fe400078e0219 */
[----:B----4-:R-:W-:-:S04]  /*0470*/  IMAD.WIDE R10, R11, 0x8, R6 ;  /* 0x000000080b0a7825 */ /* 0x010fc800078e0206 */
[----:B------:R-:W-:Y:S02]  /*0480*/  IMAD.WIDE.U32 R16, R17, 0x8, R6 ;  /* 0x0000000811107825 */ /* 0x000fe400078e0006 */
[----:B------:R-:W2:Y:S04]  /*0490*/  LDG.E.64.CONSTANT R10, desc[UR6][R10.64] ;  /* 0x000000060a0a7981 */ /* 0x000ea8000c1e9b00 */
[----:B------:R-:W2:Y:S01]  /*04a0*/  LDG.E.64.CONSTANT R16, desc[UR6][R16.64] ;  /* 0x0000000610107981 */ /* 0x000ea2000c1e9b00 */
[----:B------:R-:W-:-:S05]  /*04b0*/  VIADDMNMX R0, R0, -UR4, RZ, !PT ;  /* 0x8000000400007c46 */ /* 0x000fca000f8001ff */
[----:B------:R-:W-:-:S04]  /*04c0*/  IMAD R15, R0, R28, R25 ;  /* 0x0000001c000f7224 */ /* 0x000fc800078e0219 */
[----:B------:R-:W-:-:S06]  /*04d0*/  IMAD.WIDE.U32 R14, R15, 0x8, R6 ;  /* 0x000000080f0e7825 */ /* 0x000fcc00078e0006 */
[----:B------:R-:W3:Y:S01]  /*04e0*/  LDG.E.64.CONSTANT R14, desc[UR6][R14.64] ;  /* 0x000000060e0e7981 */ /* 0x000ee2000c1e9b00 */
[----:B------:R-:W-:Y:S01]  /*04f0*/  IMAD.MOV.U32 R18, RZ, RZ, 0x1 ;  /* 0x00000001ff127424 */ /* 0x000fe200078e00ff */
[----:B------:R-:W-:Y:S01]  /*0500*/  BSSY.RECONVERGENT B1, `(.L_x_17) ;  /* 0x0000017000017945 */ /* 0x000fe20003800200 */
[----:B--2---:R-:W-:-:S08]  /*0510*/  DADD R12, R10, -R16 ;  /* 0x000000000a0c7229 */ /* 0x004fd00000000810 */
[----:B------:R-:W-:-:S06]  /*0520*/  DMUL R12, R12, R2 ;  /* 0x000000020c0c7228 */ /* 0x000fcc0000000000 */
[----:B------:R-:W0:Y:S01]  /*0530*/  MUFU.RCP64H R19, R13 ;  /* 0x0000000d00137308 */ /* 0x000e220000001800 */
[----:B---3--:R-:W-:-:S08]  /*0540*/  DADD R10, R10, -R14 ;  /* 0x000000000a0a7229 */ /* 0x008fd0000000080e */
[----:B------:R-:W-:Y:S02]  /*0550*/  DFMA R10, R10, R4, -R12 ;  /* 0x000000040a0a722b */ /* 0x000fe4000000080c */
[----:B0-----:R-:W-:-:S06]  /*0560*/  DFMA R20, -R12, R18, 1 ;  /* 0x3ff000000c14742b */ /* 0x001fcc0000000112 */
[----:B------:R-:W-:Y:S02]  /*0570*/  DMUL R14, R10, 100 ;  /* 0x405900000a0e7828 */ /* 0x000fe40000000000 */
[----:B------:R-:W-:-:S08]  /*0580*/  DFMA R20, R20, R20, R20 ;  /* 0x000000141414722b */ /* 0x000fd00000000014 */
[----:B------:R-:W-:Y:S01]  /*0590*/  FSETP.GEU.AND P1, PT, |R15|, 6.5827683646048100446e-37, PT ;  /* 0x036000000f00780b */ /* 0x000fe20003f2e200 */
[----:B------:R-:W-:-:S08]  /*05a0*/  DFMA R20, R18, R20, R18 ;  /* 0x000000141214722b */ /* 0x000fd00000000012 */
[----:B------:R-:W-:-:S08]  /*05b0*/  DFMA R16, -R12, R20, 1 ;  /* 0x3ff000000c10742b */ /* 0x000fd00000000114 */
[----:B------:R-:W-:-:S08]  /*05c0*/  DFMA R16, R20, R16, R20 ;  /* 0x000000101410722b */ /* 0x000fd00000000014 */
[----:B------:R-:W-:-:S08]  /*05d0*/  DMUL R10, R14, R16 ;  /* 0x000000100e0a7228 */ /* 0x000fd00000000000 */
[----:B------:R-:W-:-:S08]  /*05e0*/  DFMA R18, -R12, R10, R14 ;  /* 0x0000000a0c12722b */ /* 0x000fd0000000010e */
[----:B------:R-:W-:-:S10]  /*05f0*/  DFMA R10, R16, R18, R10 ;  /* 0x00000012100a722b */ /* 0x000fd4000000000a */
[----:B------:R-:W-:-:S05]  /*0600*/  FFMA R0, RZ, R13, R11 ;  /* 0x0000000dff007223 */ /* 0x000fca000000000b */
[----:B------:R-:W-:-:S13]  /*0610*/  FSETP.GT.AND P0, PT, |R0|, 1.469367938527859385e-39, PT ;  /* 0x001000000000780b */ /* 0x000fda0003f04200 */
[----:B------:R-:W-:Y:S05]  /*0620*/  @P0 BRA P1, `(.L_x_18) ;  /* 0x0000000000100947 */ /* 0x000fea0000800000 */
[----:B------:R-:W-:-:S07]  /*0630*/  MOV R24, 0x650 ;  /* 0x0000065000187802 */ /* 0x000fce0000000f00 */
[----:B-1----:R-:W-:Y:S05]  /*0640*/  CALL.REL.NOINC `($__internal_1_$__cuda_sm20_div_rn_f64_full) ;  /* 0x0000000000cc7944 */ /* 0x002fea0003c00000 */
[----:B------:R-:W-:Y:S02]  /*0650*/  IMAD.MOV.U32 R10, RZ, RZ, R18 ;  /* 0x000000ffff0a7224 */ /* 0x000fe400078e0012 */
[----:B------:R-:W-:-:S07]  /*0660*/  IMAD.MOV.U32 R11, RZ, RZ, R19 ;  /* 0x000000ffff0b7224 */ /* 0x000fce00078e0013 */
.L_x_18:
[----:B-1----:R-:W-:Y:S05]  /*0670*/  BSYNC.RECONVERGENT B1 ;  /* 0x0000000000017941 */ /* 0x002fea0003800200 */
.L_x_17:
[----:B------:R0:W2:Y:S02]  /*0680*/  F2F.F32.F64 R13, R10 ;  /* 0x0000000a000d7310 */ /* 0x0000a40000301000 */
.L_x_16:
[----:B-1----:R-:W-:Y:S05]  /*0690*/  BSYNC.RECONVERGENT B0 ;  /* 0x0000000000007941 */ /* 0x002fea0003800200 */
.L_x_15:
[----:B0-----:R-:W-:-:S04]  /*06a0*/  IMAD.WIDE R10, R31, 0x4, R8 ;  /* 0x000000041f0a7825 */ /* 0x001fc800078e0208 */
[----:B------:R-:W-:Y:S01]  /*06b0*/  IMAD.IADD R26, R27, 0x1, R26 ;  /* 0x000000011b1a7824 */ /* 0x000fe200078e021a */
[----:B--2---:R0:W-:Y:S04]  /*06c0*/  STG.E desc[UR6][R10.64], R13 ;  /* 0x0000000d0a007986 */ /* 0x0041e8000c101906 */
[----:B------:R-:W-:-:S13]  /*06d0*/  ISETP.GE.AND P0, PT, R26, UR8, PT ;  /* 0x000000081a007c0c */ /* 0x000fda000bf06270 */
[----:B0-----:R-:W-:Y:S05]  /*06e0*/  @!P0 BRA `(.L_x_19) ;  /* 0xfffffffc003c8947 */ /* 0x001fea000383ffff */
[----:B------:R-:W-:Y:S05]  /*06f0*/  EXIT ;  /* 0x000000000000794d */ /* 0x000fea0003800000 */
        .weak           $__internal_0_$__cuda_sm20_dblrcp_rn_slowpath_v3
        .type           $__internal_0_$__cuda_sm20_dblrcp_rn_slowpath_v3,@function
        .size           $__internal_0_$__cuda_sm20_dblrcp_rn_slowpath_v3,($__internal_1_$__cuda_sm20_div_rn_f64_full - $__internal_0_$__cuda_sm20_dblrcp_rn_slowpath_v3)
$__internal_0_$__cuda_sm20_dblrcp_rn_slowpath_v3:
[----:B------:R-:W-:Y:S02]  /*0700*/  IMAD.MOV.U32 R4, RZ, RZ, R6 ;  /* 0x000000ffff047224 */ /* 0x000fe400078e0006 */
[----:B------:R-:W-:-:S06]  /*0710*/  IMAD.MOV.U32 R5, RZ, RZ, R7 ;  /* 0x000000ffff057224 */ /* 0x000fcc00078e0007 */
[----:B------:R-:W-:-:S14]  /*0720*/  DSETP.GTU.AND P0, PT, |R4|, +INF , PT ;  /* 0x7ff000000400742a */ /* 0x000fdc0003f0c200 */
[----:B------:R-:W-:Y:S05]  /*0730*/  @P0 BRA `(.L_x_20) ;  /* 0x00000000007c0947 */ /* 0x000fea0003800000 */
[----:B------:R-:W-:-:S05]  /*0740*/  LOP3.LUT R9, R7, 0x7fffffff, RZ, 0xc0, !PT ;  /* 0x7fffffff07097812 */ /* 0x000fca00078ec0ff */
[----:B------:R-:W-:-:S05]  /*0750*/  VIADD R6, R9, 0xffffffff ;  /* 0xffffffff09067836 */ /* 0x000fca0000000000 */
[----:B------:R-:W-:-:S13]  /*0760*/  ISETP.GE.U32.AND P0, PT, R6, 0x7fefffff, PT ;  /* 0x7fefffff0600780c */ /* 0x000fda0003f06070 */
[----:B------:R-:W-:Y:S01]  /*0770*/  @P0 LOP3.LUT R7, R5, 0x7ff00000, RZ, 0x3c, !PT ;  /* 0x7ff0000005070812 */ /* 0x000fe200078e3cff */
[----:B------:R-:W-:Y:S01]  /*0780*/  @P0 IMAD.MOV.U32 R6, RZ, RZ, RZ ;  /* 0x000000ffff060224 */ /* 0x000fe200078e00ff */
[----:B------:R-:W-:Y:S06]  /*0790*/  @P0 BRA `(.L_x_21) ;  /* 0x00000000006c0947 */ /* 0x000fec0003800000 */
[----:B------:R-:W-:-:S13]  /*07a0*/  ISETP.GE.U32.AND P0, PT, R9, 0x1000001, PT ;  /* 0x010000010900780c */ /* 0x000fda0003f06070 */
[----:B------:R-:W-:Y:S05]  /*07b0*/  @!P0 BRA `(.L_x_22) ;  /* 0x0000000000348947 */ /* 0x000fea0003800000 */
[----:B------:R-:W-:Y:S02]  /*07c0*/  VIADD R7, R5, 0xc0200000 ;  /* 0xc020000005077836 */ /* 0x000fe40000000000 */
[----:B------:R-:W-:Y:S02]  /*07d0*/  IMAD.MOV.U32 R6, RZ, RZ, R4 ;  /* 0x000000ffff067224 */ /* 0x000fe400078e0004 */
[----:B------:R-:W0:Y:S04]  /*07e0*/  MUFU.RCP64H R9, R7 ;  /* 0x0000000700097308 */ /* 0x000e280000001800 */
[----:B0-----:R-:W-:-:S08]  /*07f0*/  DFMA R10, -R6, R8, 1 ;  /* 0x3ff00000060a742b */ /* 0x001fd00000000108 */
[----:B------:R-:W-:-:S08]  /*0800*/  DFMA R10, R10, R10, R10 ;  /* 0x0000000a0a0a722b */ /* 0x000fd0000000000a */
[----:B------:R-:W-:-:S08]  /*0810*/  DFMA R10, R8, R10, R8 ;  /* 0x0000000a080a722b */ /* 0x000fd00000000008 */
[----:B------:R-:W-:-:S08]  /*0820*/  DFMA R8, -R6, R10, 1 ;  /* 0x3ff000000608742b */ /* 0x000fd0000000010a */
[----:B------:R-:W-:-:S08]  /*0830*/  DFMA R8, R10, R8, R10 ;  /* 0x000000080a08722b */ /* 0x000fd0000000000a */
[----:B------:R-:W-:-:S08]  /*0840*/  DMUL R8, R8, 2.2250738585072013831e-308 ;  /* 0x0010000008087828 */ /* 0x000fd00000000000 */
[----:B------:R-:W-:-:S08]  /*0850*/  DFMA R4, -R4, R8, 1 ;  /* 0x3ff000000404742b */ /* 0x000fd00000000108 */
[----:B------:R-:W-:-:S08]  /*0860*/  DFMA R4, R4, R4, R4 ;  /* 0x000000040404722b */ /* 0x000fd00000000004 */
[----:B------:R-:W-:Y:S01]  /*0870*/  DFMA R6, R8, R4, R8 ;  /* 0x000000040806722b */ /* 0x000fe20000000008 */
[----:B------:R-:W-:Y:S10]  /*0880*/  BRA `(.L_x_21) ;  /* 0x0000000000307947 */ /* 0x000ff40003800000 */
.L_x_22:
[----:B------:R-:W-:Y:S01]  /*0890*/  DMUL R4, R4, 8.11296384146066816958e+31 ;  /* 0x4690000004047828 */ /* 0x000fe20000000000 */
[----:B------:R-:W-:-:S05]  /*08a0*/  IMAD.MOV.U32 R6, RZ, RZ, R8 ;  /* 0x000000ffff067224 */ /* 0x000fca00078e0008 */
[----:B------:R-:W0:Y:S02]  /*08b0*/  MUFU.RCP64H R7, R5 ;  /* 0x0000000500077308 */ /* 0x000e240000001800 */
[----:B0-----:R-:W-:-:S08]  /*08c0*/  DFMA R8, -R4, R6, 1 ;  /* 0x3ff000000408742b */ /* 0x001fd00000000106 */
[----:B------:R-:W-:-:S08]  /*08d0*/  DFMA R8, R8, R8, R8 ;  /* 0x000000080808722b */ /* 0x000fd00000000008 */
[----:B------:R-:W-:-:S08]  /*08e0*/  DFMA R8, R6, R8, R6 ;  /* 0x000000080608722b */ /* 0x000fd00000000006 */
[----:B------:R-:W-:-:S08]  /*08f0*/  DFMA R6, -R4, R8, 1 ;  /* 0x3ff000000406742b */ /* 0x000fd00000000108 */
[----:B------:R-:W-:-:S08]  /*0900*/  DFMA R6, R8, R6, R8 ;  /* 0x000000060806722b */ /* 0x000fd00000000008 */
[----:B------:R-:W-:Y:S01]  /*0910*/  DMUL R6, R6, 8.11296384146066816958e+31 ;  /* 0x4690000006067828 */ /* 0x000fe20000000000 */
[----:B------:R-:W-:Y:S10]  /*0920*/  BRA `(.L_x_21) ;  /* 0x0000000000087947 */ /* 0x000ff40003800000 */
.L_x_20:
[----:B------:R-:W-:Y:S01]  /*0930*/  LOP3.LUT R7, R5, 0x80000, RZ, 0xfc, !PT ;  /* 0x0008000005077812 */ /* 0x000fe200078efcff */
[----:B------:R-:W-:-:S07]  /*0940*/  IMAD.MOV.U32 R6, RZ, RZ, R4 ;  /* 0x000000ffff067224 */ /* 0x000fce00078e0004 */
.L_x_21:
[----:B------:R-:W-:Y:S02]  /*0950*/  IMAD.MOV.U32 R4, RZ, RZ, R0 ;  /* 0x000000ffff047224 */ /* 0x000fe400078e0000 */
[----:B------:R-:W-:-:S04]  /*0960*/  IMAD.MOV.U32 R5, RZ, RZ, 0x0 ;  /* 0x00000000ff057424 */ /* 0x000fc800078e00ff */
[----:B------:R-:W-:Y:S05]  /*0970*/  RET.REL.NODEC R4 `(vosc_many_series_one_param_f32) ;  /* 0xfffffff404a07950 */ /* 0x000fea0003c3ffff */
        .weak           $__internal_1_$__cuda_sm20_div_rn_f64_full
        .type           $__internal_1_$__cuda_sm20_div_rn_f64_full,@function
        .size           $__internal_1_$__cuda_sm20_div_rn_f64_full,(.L_x_34 - $__internal_1_$__cuda_sm20_div_rn_f64_full)
$__internal_1_$__cuda_sm20_div_rn_f64_full:
[C---:B------:R-:W-:Y:S01]  /*0980*/  FSETP.GEU.AND P0, PT, |R13|.reuse, 1.469367938527859385e-39, PT ;  /* 0x001000000d00780b */ /* 0x040fe20003f0e200 */
[----:B------:R-:W-:Y:S01]  /*0990*/  IMAD.MOV.U32 R16, RZ, RZ, 0x1 ;  /* 0x00000001ff107424 */ /* 0x000fe200078e00ff */
[----:B------:R-:W-:Y:S01]  /*09a0*/  LOP3.LUT R10, R13, 0x800fffff, RZ, 0xc0, !PT ;  /* 0x800fffff0d0a7812 */ /* 0x000fe200078ec0ff */
[----:B------:R-:W-:Y:S01]  /*09b0*/  IMAD.MOV.U32 R0, RZ, RZ, 0x1ca00000 ;  /* 0x1ca00000ff007424 */ /* 0x000fe200078e00ff */
[C---:B------:R-:W-:Y:S01]  /*09c0*/  FSETP.GEU.AND P2, PT, |R15|.reuse, 1.469367938527859385e-39, PT ;  /* 0x001000000f00780b */ /* 0x040fe20003f4e200 */
[----:B------:R-:W-:Y:S01]  /*09d0*/  BSSY.RECONVERGENT B2, `(.L_x_23) ;  /* 0x0000052000027945 */ /* 0x000fe20003800200 */
[----:B------:R-:W-:Y:S01]  /*09e0*/  LOP3.LUT R11, R10, 0x3ff00000, RZ, 0xfc, !PT ;  /* 0x3ff000000a0b7812 */ /* 0x000fe200078efcff */
[----:B------:R-:W-:Y:S01]  /*09f0*/  IMAD.MOV.U32 R10, RZ, RZ, R12 ;  /* 0x000000ffff0a7224 */ /* 0x000fe200078e000c */
[----:B------:R-:W-:Y:S02]  /*0a00*/  LOP3.LUT R30, R15, 0x7ff00000, RZ, 0xc0, !PT ;  /* 0x7ff000000f1e7812 */ /* 0x000fe400078ec0ff */
[----:B------:R-:W-:-:S03]  /*0a10*/  LOP3.LUT R33, R13, 0x7ff00000, RZ, 0xc0, !PT ;  /* 0x7ff000000d217812 */ /* 0x000fc600078ec0ff */
[----:B------:R-:W-:Y:S01]  /*0a20*/  @!P0 DMUL R10, R12, 8.98846567431157953865e+307 ;  /* 0x7fe000000c0a8828 */ /* 0x000fe20000000000 */
[C---:B------:R-:W-:Y:S01]  /*0a30*/  ISETP.GE.U32.AND P1, PT, R30.reuse, R33, PT ;  /* 0x000000211e00720c */ /* 0x040fe20003f26070 */
[----:B------:R-:W-:Y:S02]  /*0a40*/  IMAD.MOV.U32 R32, RZ, RZ, R30 ;  /* 0x000000ffff207224 */ /* 0x000fe400078e001e */
[----:B------:R-:W-:Y:S01]  /*0a50*/  @!P2 LOP3.LUT R21, R13, 0x7ff00000, RZ, 0xc0, !PT ;  /* 0x7ff000000d15a812 */ /* 0x000fe200078ec0ff */
[----:B------:R-:W-:Y:S01]  /*0a60*/  @!P2 IMAD.MOV.U32 R20, RZ, RZ, RZ ;  /* 0x000000ffff14a224 */ /* 0x000fe200078e00ff */
[----:B------:R-:W0:Y:S02]  /*0a70*/  MUFU.RCP64H R17, R11 ;  /* 0x0000000b00117308 */ /* 0x000e240000001800 */
[----:B------:R-:W-:Y:S02]  /*0a80*/  @!P2 ISETP.GE.U32.AND P3, PT, R30, R21, PT ;  /* 0x000000151e00a20c */ /* 0x000fe40003f66070 */
[----:B------:R-:W-:-:S02]  /*0a90*/  @!P0 LOP3.LUT R33, R11, 0x7ff00000, RZ, 0xc0, !PT ;  /* 0x7ff000000b218812 */ /* 0x000fc400078ec0ff */
[----:B------:R-:W-:-:S03]  /*0aa0*/  @!P2 SEL R21, R0, 0x63400000, !P3 ;  /* 0x634000000015a807 */ /* 0x000fc60005800000 */
[----:B------:R-:W-:Y:S01]  /*0ab0*/  VIADD R34, R33, 0xffffffff ;  /* 0xffffffff21227836 */ /* 0x000fe20000000000 */
[----:B------:R-:W-:-:S04]  /*0ac0*/  @!P2 LOP3.LUT R21, R21, 0x80000000, R15, 0xf8, !PT ;  /* 0x800000001515a812 */ /* 0x000fc800078ef80f */
[----:B------:R-:W-:Y:S01]  /*0ad0*/  @!P2 LOP3.LUT R21, R21, 0x100000, RZ, 0xfc, !PT ;  /* 0x001000001515a812 */ /* 0x000fe200078efcff */
[----:B0-----:R-:W-:-:S08]  /*0ae0*/  DFMA R18, R16, -R10, 1 ;  /* 0x3ff000001012742b */ /* 0x001fd0000000080a */
[----:B------:R-:W-:-:S08]  /*0af0*/  DFMA R18, R18, R18, R18 ;  /* 0x000000121212722b */ /* 0x000fd00000000012 */
[----:B------:R-:W-:Y:S01]  /*0b00*/  DFMA R18, R16, R18, R16 ;  /* 0x000000121012722b */ /* 0x000fe20000000010 */
[----:B------:R-:W-:Y:S01]  /*0b10*/  SEL R17, R0, 0x63400000, !P1 ;  /* 0x6340000000117807 */ /* 0x000fe20004800000 */
[----:B------:R-:W-:-:S03]  /*0b20*/  IMAD.MOV.U32 R16, RZ, RZ, R14 ;  /* 0x000000ffff107224 */ /* 0x000fc600078e000e */
[----:B------:R-:W-:-:S03]  /*0b30*/  LOP3.LUT R17, R17, 0x800fffff, R15, 0xf8, !PT ;  /* 0x800fffff11117812 */ /* 0x000fc600078ef80f */
[----:B------:R-:W-:-:S03]  /*0b40*/  DFMA R22, R18, -R10, 1 ;  /* 0x3ff000001216742b */ /* 0x000fc6000000080a */
[----:B------:R-:W-:-:S05]  /*0b50*/  @!P2 DFMA R16, R16, 2, -R20 ;  /* 0x400000001010a82b */ /* 0x000fca0000000814 */
[----:B------:R-:W-:-:S05]  /*0b60*/  DFMA R22, R18, R22, R18 ;  /* 0x000000161216722b */ /* 0x000fca0000000012 */
[----:B------:R-:W-:-:S03]  /*0b70*/  @!P2 LOP3.LUT R32, R17, 0x7ff00000, RZ, 0xc0, !PT ;  /* 0x7ff000001120a812 */ /* 0x000fc600078ec0ff */
[----:B------:R-:W-:Y:S02]  /*0b80*/  DMUL R18, R22, R16 ;  /* 0x0000001016127228 */ /* 0x000fe40000000000 */
[----:B------:R-:W-:-:S05]  /*0b90*/  VIADD R20, R32, 0xffffffff ;  /* 0xffffffff20147836 */ /* 0x000fca0000000000 */
[----:B------:R-:W-:Y:S01]  /*0ba0*/  ISETP.GT.U32.AND P0, PT, R20, 0x7feffffe, PT ;  /* 0x7feffffe1400780c */ /* 0x000fe20003f04070 */
[----:B------:R-:W-:-:S03]  /*0bb0*/  DFMA R20, R18, -R10, R16 ;  /* 0x8000000a1214722b */ /* 0x000fc60000000010 */
[----:B------:R-:W-:-:S05]  /*0bc0*/  ISETP.GT.U32.OR P0, PT, R34, 0x7feffffe, P0 ;  /* 0x7feffffe2200780c */ /* 0x000fca0000704470 */
[----:B------:R-:W-:-:S08]  /*0bd0*/  DFMA R20, R22, R20, R18 ;  /* 0x000000141614722b */ /* 0x000fd00000000012 */
[----:B------:R-:W-:Y:S05]  /*0be0*/  @P0 BRA `(.L_x_24) ;  /* 0x00000000006c0947 */ /* 0x000fea0003800000 */
[----:B------:R-:W-:-:S04]  /*0bf0*/  LOP3.LUT R15, R13, 0x7ff00000, RZ, 0xc0, !PT ;  /* 0x7ff000000d0f7812 */ /* 0x000fc800078ec0ff */
[CC--:B------:R-:W-:Y:S02]  /*0c00*/  VIADDMNMX R14, R30.reuse, -R15.reuse, 0xb9600000, !PT ;  /* 0xb96000001e0e7446 */ /* 0x0c0fe4000780090f */
[----:B------:R-:W-:Y:S02]  /*0c10*/  ISETP.GE.U32.AND P0, PT, R30, R15, PT ;  /* 0x0000000f1e00720c */ /* 0x000fe40003f06070 */
[----:B------:R-:W-:Y:S02]  /*0c20*/  VIMNMX R14, PT, PT, R14, 0x46a00000, PT ;  /* 0x46a000000e0e7848 */ /* 0x000fe40003fe0100 */
[----:B------:R-:W-:-:S05]  /*0c30*/  SEL R15, R0, 0x63400000, !P0 ;  /* 0x63400000000f7807 */ /* 0x000fca0004000000 */
[----:B------:R-:W-:Y:S02]  /*0c40*/  IMAD.IADD R0, R14, 0x1, -R15 ;  /* 0x000000010e007824 */ /* 0x000fe400078e0a0f */
[----:B------:R-:W-:Y:S02]  /*0c50*/  IMAD.MOV.U32 R14, RZ, RZ, RZ ;  /* 0x000000ffff0e7224 */ /* 0x000fe400078e00ff */
[----:B------:R-:W-:-:S06]  /*0c60*/  VIADD R15, R0, 0x7fe00000 ;  /* 0x7fe00000000f7836 */ /* 0x000fcc0000000000 */
[----:B------:R-:W-:-:S10]  /*0c70*/  DMUL R18, R20, R14 ;  /* 0x0000000e14127228 */ /* 0x000fd40000000000 */
[----:B------:R-:W-:-:S13]  /*0c80*/  FSETP.GTU.AND P0, PT, |R19|, 1.469367938527859385e-39, PT ;  /* 0x001000001300780b */ /* 0x000fda0003f0c200 */
[----:B------:R-:W-:Y:S05]  /*0c90*/  @P0 BRA `(.L_x_25) ;  /* 0x0000000000940947 */ /* 0x000fea0003800000 */
[----:B------:R-:W-:Y:S01]  /*0ca0*/  DFMA R10, R20, -R10, R16 ;  /* 0x8000000a140a722b */ /* 0x000fe20000000010 */
[----:B------:R-:W-:-:S09]  /*0cb0*/  IMAD.MOV.U32 R14, RZ, RZ, RZ ;  /* 0x000000ffff0e7224 */ /* 0x000fd200078e00ff */
[C---:B------:R-:W-:Y:S02]  /*0cc0*/  FSETP.NEU.AND P0, PT, R11.reuse, RZ, PT ;  /* 0x000000ff0b00720b */ /* 0x040fe40003f0d000 */
[----:B------:R-:W-:-:S04]  /*0cd0*/  LOP3.LUT R13, R11, 0x80000000, R13, 0x48, !PT ;  /* 0x800000000b0d7812 */ /* 0x000fc800078e480d */
[----:B------:R-:W-:-:S07]  /*0ce0*/  LOP3.LUT R15, R13, R15, RZ, 0xfc, !PT ;  /* 0x0000000f0d0f7212 */ /* 0x000fce00078efcff */
[----:B------:R-:W-:Y:S05]  /*0cf0*/  @!P0 BRA `(.L_x_25) ;  /* 0x00000000007c8947 */ /* 0x000fea0003800000 */
[----:B------:R-:W-:Y:S01]  /*0d00*/  IMAD.MOV R11, RZ, RZ, -R0 ;  /* 0x000000ffff0b7224 */ /* 0x000fe200078e0a00 */
[----:B------:R-:W-:Y:S01]  /*0d10*/  DMUL.RP R14, R20, R14 ;  /* 0x0000000e140e7228 */ /* 0x000fe20000008000 */
[----:B------:R-:W-:-:S06]  /*0d20*/  IMAD.MOV.U32 R10, RZ, RZ, RZ ;  /* 0x000000ffff0a7224 */ /* 0x000fcc00078e00ff */
[----:B------:R-:W-:-:S03]  /*0d30*/  DFMA R10, R18, -R10, R20 ;  /* 0x8000000a120a722b */ /* 0x000fc60000000014 */
[----:B------:R-:W-:-:S03]  /*0d40*/  LOP3.LUT R13, R15, R13, RZ, 0x3c, !PT ;  /* 0x0000000d0f0d7212 */ /* 0x000fc600078e3cff */
[----:B------:R-:W-:-:S04]  /*0d50*/  IADD3 R10, PT, PT, -R0, -0x43300000, RZ ;  /* 0xbcd00000000a7810 */ /* 0x000fc80007ffe1ff */
[----:B------:R-:W-:-:S04]  /*0d60*/  FSETP.NEU.AND P0, PT, |R11|, R10, PT ;  /* 0x0000000a0b00720b */ /* 0x000fc80003f0d200 */
[----:B------:R-:W-:Y:S02]  /*0d70*/  FSEL R18, R14, R18, !P0 ;  /* 0x000000120e127208 */ /* 0x000fe40004000000 */
[----:B------:R-:W-:Y:S01]  /*0d80*/  FSEL R19, R13, R19, !P0 ;  /* 0x000000130d137208 */ /* 0x000fe20004000000 */
[----:B------:R-:W-:Y:S06]  /*0d90*/  BRA `(.L_x_25) ;  /* 0x0000000000547947 */ /* 0x000fec0003800000 */
.L_x_24:
[----:B------:R-:W-:-:S14]  /*0da0*/  DSETP.NAN.AND P0, PT, R14, R14, PT ;  /* 0x0000000e0e00722a */ /* 0x000fdc0003f08000 */
[----:B------:R-:W-:Y:S05]  /*0db0*/  @P0 BRA `(.L_x_26) ;  /* 0x0000000000440947 */ /* 0x000fea0003800000 */
[----:B------:R-:W-:-:S14]  /*0dc0*/  DSETP.NAN.AND P0, PT, R12, R12, PT ;  /* 0x0000000c0c00722a */ /* 0x000fdc0003f08000 */
[----:B------:R-:W-:Y:S05]  /*0dd0*/  @P0 BRA `(.L_x_27) ;  /* 0x0000000000300947 */ /* 0x000fea0003800000 */
[----:B------:R-:W-:Y:S01]  /*0de0*/  ISETP.NE.AND P0, PT, R32, R33, PT ;  /* 0x000000212000720c */ /* 0x000fe20003f05270 */
[----:B------:R-:W-:Y:S02]  /*0df0*/  IMAD.MOV.U32 R18, RZ, RZ, 0x0 ;  /* 0x00000000ff127424 */ /* 0x000fe400078e00ff */
[----:B------:R-:W-:-:S10]  /*0e00*/  IMAD.MOV.U32 R19, RZ, RZ, -0x80000 ;  /* 0xfff80000ff137424 */ /* 0x000fd400078e00ff */
[----:B------:R-:W-:Y:S05]  /*0e10*/  @!P0 BRA `(.L_x_25) ;  /* 0x0000000000348947 */ /* 0x000fea0003800000 */
[----:B------:R-:W-:Y:S02]  /*0e20*/  ISETP.NE.AND P0, PT, R32, 0x7ff00000, PT ;  /* 0x7ff000002000780c */ /* 0x000fe40003f05270 */
[----:B------:R-:W-:Y:S02]  /*0e30*/  LOP3.LUT R19, R15, 0x80000000, R13, 0x48, !PT ;  /* 0x800000000f137812 */ /* 0x000fe400078e480d */
[----:B------:R-:W-:-:S13]  /*0e40*/  ISETP.EQ.OR P0, PT, R33, RZ, !P0 ;  /* 0x000000ff2100720c */ /* 0x000fda0004702670 */
[----:B------:R-:W-:Y:S01]  /*0e50*/  @P0 LOP3.LUT R0, R19, 0x7ff00000, RZ, 0xfc, !PT ;  /* 0x7ff0000013000812 */ /* 0x000fe200078efcff */
[----:B------:R-:W-:Y:S02]  /*0e60*/  @!P0 IMAD.MOV.U32 R18, RZ, RZ, RZ ;  /* 0x000000ffff128224 */ /* 0x000fe400078e00ff */
[----:B------:R-:W-:Y:S02]  /*0e70*/  @P0 IMAD.MOV.U32 R18, RZ, RZ, RZ ;  /* 0x000000ffff120224 */ /* 0x000fe400078e00ff */
[----:B------:R-:W-:Y:S01]  /*0e80*/  @P0 IMAD.MOV.U32 R19, RZ, RZ, R0 ;  /* 0x000000ffff130224 */ /* 0x000fe200078e0000 */
[----:B------:R-:W-:Y:S06]  /*0e90*/  BRA `(.L_x_25) ;  /* 0x0000000000147947 */ /* 0x000fec0003800000 */
.L_x_27:
[----:B------:R-:W-:Y:S01]  /*0ea0*/  LOP3.LUT R19, R13, 0x80000, RZ, 0xfc, !PT ;  /* 0x000800000d137812 */ /* 0x000fe200078efcff */
[----:B------:R-:W-:Y:S01]  /*0eb0*/  IMAD.MOV.U32 R18, RZ, RZ, R12 ;  /* 0x000000ffff127224 */ /* 0x000fe200078e000c */
[----:B------:R-:W-:Y:S06]  /*0ec0*/  BRA `(.L_x_25) ;  /* 0x0000000000087947 */ /* 0x000fec0003800000 */
.L_x_26:
[----:B------:R-:W-:Y:S01]  /*0ed0*/  LOP3.LUT R19, R15, 0x80000, RZ, 0xfc, !PT ;  /* 0x000800000f137812 */ /* 0x000fe200078efcff */
[----:B------:R-:W-:-:S07]  /*0ee0*/  IMAD.MOV.U32 R18, RZ, RZ, R14 ;  /* 0x000000ffff127224 */ /* 0x000fce00078e000e */
.L_x_25:
[----:B------:R-:W-:Y:S05]  /*0ef0*/  BSYNC.RECONVERGENT B2 ;  /* 0x0000000000027941 */ /* 0x000fea0003800200 */
.L_x_23:
[----:B------:R-:W-:Y:S02]  /*0f00*/  IMAD.MOV.U32 R10, RZ, RZ, R24 ;  /* 0x000000ffff0a7224 */ /* 0x000fe400078e0018 */
[----:B------:R-:W-:-:S04]  /*0f10*/  IMAD.MOV.U32 R11, RZ, RZ, 0x0 ;  /* 0x00000000ff0b7424 */ /* 0x000fc800078e00ff */
[----:B------:R-:W-:Y:S05]  /*0f20*/  RET.REL.NODEC R10 `(vosc_many_series_one_param_f32) ;  /* 0xfffffff00a347950 */ /* 0x000fea0003c3ffff */
.L_x_28:
        /* <DEDUP_REMOVED lines=13> */
.L_x_34:


//--------------------- .text.vosc_batch_prefix_f32 --------------------------
	.section	.text.vosc_batch_prefix_f32,"ax",@progbits
	.align	128
        .global         vosc_batch_prefix_f32
        .type           vosc_batch_prefix_f32,@function
        .size           vosc_batch_prefix_f32,(.L_x_39 - vosc_batch_prefix_f32)
        .other          vosc_batch_prefix_f32,@"STO_CUDA_ENTRY STV_DEFAULT"
vosc_batch_prefix_f32:
.text.vosc_batch_prefix_f32:
        /* <DEDUP_REMOVED lines=35> */
[----:B------:R-:W-:-:S03]  /*0230*/  FSEL R13, R13, 1, !P1 ;  /* 0x3f8000000d0d7808 */ /* 0x000fc60004800000 */
[----:B------:R-:W5:Y:S01]  /*0240*/  MUFU.RCP R4, R4 ;  /* 0x0000000400047308 */ /* 0x000f620000001000 */
[----:B0-----:R-:W-:-:S07]  /*0250*/  IADD3 R24, PT, PT, R3, -0x1, R24 ;  /* 0xffffffff03187810 */ /* 0x001fce0007ffe018 */
[----:B------:R-:W0:Y:S01]  /*0260*/  MUFU.RCP R6, R6 ;  /* 0x0000000600067308 */ /* 0x000e220000001000 */
[----:B-----5:R-:W-:Y:S01]  /*0270*/  FMUL R4, R4, R5 ;  /* 0x0000000504047220 */ /* 0x020fe20000400000 */
[----:B0-----:R-:W-:Y:S01]  /*0280*/  FMUL R5, R6, R13 ;  /* 0x0000000d06057220 */ /* 0x001fe20000400000 */
[----:B-1234-:R-:W-:-:S07]  /*0290*/  IMAD R6, R12, UR6, RZ ;  /* 0x000000060c067c24 */ /* 0x01efce000f8e02ff */
.L_x_31:
[----:B------:R-:W-:Y:S01]  /*02a0*/  ISETP.GE.AND P0, PT, R7, R24, PT ;  /* 0x000000180700720c */ /* 0x000fe20003f06270 */
[----:B------:R-:W-:Y:S01]  /*02b0*/  BSSY.RECONVERGENT B0, `(.L_x_29) ;  /* 0x000004f000007945 */ /* 0x000fe20003800200 */
[----:B0-----:R-:W-:-:S11]  /*02c0*/  MOV R15, 0x7fffffff ;  /* 0x7fffffff000f7802 */ /* 0x001fd60000000f00 */
[----:B------:R-:W-:Y:S05]  /*02d0*/  @!P0 BRA `(.L_x_30) ;  /* 0x0000000400308947 */ /* 0x000fea0003800000 */
[C---:B------:R-:W-:Y:S01]  /*02e0*/  IADD3 R12, PT, PT, R7.reuse, 0x1, RZ ;  /* 0x00000001070c7810 */ /* 0x040fe20007ffe0ff */
[----:B------:R-:W-:-:S03]  /*02f0*/  IMAD.WIDE R18, R7, 0x8, R8 ;  /* 0x0000000807127825 */ /* 0x000fc600078e0208 */
[C---:B------:R-:W-:Y:S02]  /*0300*/  VIADDMNMX R13, R12.reuse, -R3, RZ, !PT ;  /* 0x800000030c0d7246 */ /* 0x040fe400078001ff */
[----:B------:R-:W-:Y:S01]  /*0310*/  VIADDMNMX R17, R12, -R2, RZ, !PT ;  /* 0x800000020c117246 */ /* 0x000fe200078001ff */
[----:B------:R-:W2:Y:S02]  /*0320*/  LDG.E.64.CONSTANT R18, desc[UR4][R18.64+0x8] ;  /* 0x0000080412127981 */ /* 0x000ea4000c1e9b00 */
[----:B------:R-:W-:-:S04]  /*0330*/  IMAD.WIDE.U32 R12, R13, 0x8, R8 ;  /* 0x000000080d0c7825 */ /* 0x000fc800078e0008 */
[----:B------:R-:W-:Y:S02]  /*0340*/  IMAD.WIDE.U32 R16, R17, 0x8, R8 ;  /* 0x0000000811107825 */ /* 0x000fe400078e0008 */
[----:B------:R-:W3:Y:S04]  /*0350*/  LDG.E.64.CONSTANT R12, desc[UR4][R12.64] ;  /* 0x000000040c0c7981 */ /* 0x000ee8000c1e9b00 */
[----:B------:R-:W4:Y:S01]  /*0360*/  LDG.E.64.CONSTANT R16, desc[UR4][R16.64] ;  /* 0x0000000410107981 */ /* 0x000f22000c1e9b00 */
[----:B--2---:R-:W0:Y:S08]  /*0370*/  F2F.F32.F64 R27, R18 ;  /* 0x00000012001b7310 */ /* 0x004e300000301000 */
[----:B---3--:R-:W1:Y:S08]  /*0380*/  F2F.F32.F64 R25, R12 ;  /* 0x0000000c00197310 */ /* 0x008e700000301000 */
[----:B----4-:R-:W2:Y:S08]  /*0390*/  F2F.F32.F64 R26, R16 ;  /* 0x00000010001a7310 */ /* 0x010eb00000301000 */
[----:B0-----:R-:W0:Y:S08]  /*03a0*/  F2F.F64.F32 R20, R27 ;  /* 0x0000001b00147310 */ /* 0x001e300000201800 */
[----:B-1----:R-:W1:Y:S08]  /*03b0*/  F2F.F64.F32 R22, R25 ;  /* 0x0000001900167310 */ /* 0x002e700000201800 */
[----:B--2---:R-:W2:Y:S01]  /*03c0*/  F2F.F64.F32 R14, R26 ;  /* 0x0000001a000e7310 */ /* 0x004ea20000201800 */
[----:B0-----:R-:W-:Y:S01]  /*03d0*/  DADD R20, R18, -R20 ;  /* 0x0000000012147229 */ /* 0x001fe20000000814 */
[C---:B------:R-:W-:Y:S01]  /*03e0*/  FADD R28, R27.reuse, -R25 ;  /* 0x800000191b1c7221 */ /* 0x040fe20000000000 */
[----:B-1----:R-:W-:Y:S01]  /*03f0*/  DADD R22, R12, -R22 ;  /* 0x000000000c167229 */ /* 0x002fe20000000816 */
[----:B------:R-:W-:-:S07]  /*0400*/  FADD R18, R27, -R26 ;  /* 0x8000001a1b127221 */ /* 0x000fce0000000000 */
[----:B------:R-:W0:Y:S01]  /*0410*/  F2F.F32.F64 R20, R20 ;  /* 0x0000001400147310 */ /* 0x000e220000301000 */
[----:B--2---:R-:W-:Y:S01]  /*0420*/  DADD R14, R16, -R14 ;  /* 0x00000000100e7229 */ /* 0x004fe2000000080e */
[C---:B------:R-:W-:Y:S01]  /*0430*/  FADD R16, -R27.reuse, R28 ;  /* 0x0000001c1b107221 */ /* 0x040fe20000000100 */
[----:B------:R-:W-:-:S05]  /*0440*/  FADD R13, -R27, R18 ;  /* 0x000000121b0d7221 */ /* 0x000fca0000000100 */
[----:B------:R-:W1:Y:S01]  /*0450*/  F2F.F32.F64 R22, R22 ;  /* 0x0000001600167310 */ /* 0x000e620000301000 */
[--C-:B------:R-:W-:Y:S01]  /*0460*/  FADD R17, R28, -R16.reuse ;  /* 0x800000101c117221 */ /* 0x100fe20000000000 */
[----:B------:R-:W-:Y:S01]  /*0470*/  FADD R16, -R25, -R16 ;  /* 0x8000001019107221 */ /* 0x000fe20000000100 */
[----:B------:R-:W-:Y:S02]  /*0480*/  FADD R12, R18, -R13 ;  /* 0x8000000d120c7221 */ /* 0x000fe40000000000 */
[----:B------:R-:W-:-:S03]  /*0490*/  FADD R17, R27, -R17 ;  /* 0x800000111b117221 */ /* 0x000fc60000000000 */
[----:B------:R-:W2:Y:S01]  /*04a0*/  F2F.F32.F64 R14, R14 ;  /* 0x0000000e000e7310 */ /* 0x000ea20000301000 */
[----:B------:R-:W-:Y:S01]  /*04b0*/  FADD R17, R17, R16 ;  /* 0x0000001011117221 */ /* 0x000fe20000000000 */
[----:B------:R-:W-:Y:S01]  /*04c0*/  FADD R13, -R26, -R13 ;  /* 0x8000000d1a0d7221 */ /* 0x000fe20000000100 */
[----:B------:R-:W-:Y:S02]  /*04d0*/  FADD R12, R27, -R12 ;  /* 0x8000000c1b0c7221 */ /* 0x000fe40000000000 */
[----:B0-----:R-:W-:Y:S02]  /*04e0*/  FADD R17, R20, R17 ;  /* 0x0000001114117221 */ /* 0x001fe40000000000 */
[----:B------:R-:W-:Y:S02]  /*04f0*/  FADD R13, R12, R13 ;  /* 0x0000000d0c0d7221 */ /* 0x000fe40000000000 */
[----:B-1----:R-:W-:Y:S02]  /*0500*/  FADD R19, -R22, R17 ;  /* 0x0000001116137221 */ /* 0x002fe40000000100 */
[----:B------:R-:W-:-:S02]  /*0510*/  FADD R13, R20, R13 ;  /* 0x0000000d140d7221 */ /* 0x000fc40000000000 */
[----:B------:R-:W-:Y:S02]  /*0520*/  FADD R12, R28, R19 ;  /* 0x000000131c0c7221 */ /* 0x000fe40000000000 */
[----:B--2---:R-:W-:Y:S02]  /*0530*/  FADD R15, -R14, R13 ;  /* 0x0000000d0e0f7221 */ /* 0x004fe40000000100 */
[----:B------:R-:W-:Y:S01]  /*0540*/  FADD R28, -R28, R12 ;  /* 0x0000000c1c1c7221 */ /* 0x000fe20000000100 */
[-C--:B------:R-:W-:Y:S01]  /*0550*/  FMUL R16, R5, R12.reuse ;  /* 0x0000000c05107220 */ /* 0x080fe20000400000 */
[C---:B------:R-:W-:Y:S02]  /*0560*/  FADD R17, R18.reuse, R15 ;  /* 0x0000000f12117221 */ /* 0x040fe40000000000 */
[----:B------:R-:W-:Y:S01]  /*0570*/  FADD R28, R19, -R28 ;  /* 0x8000001c131c7221 */ /* 0x000fe20000000000 */
[----:B------:R-:W-:Y:S01]  /*0580*/  FFMA R19, R5, R12, -R16 ;  /* 0x0000000c05137223 */ /* 0x000fe20000000810 */
[----:B------:R-:W-:Y:S01]  /*0590*/  FADD R18, -R18, R17 ;  /* 0x0000001112127221 */ /* 0x000fe20000000100 */
[----:B------:R-:W-:-:S02]  /*05a0*/  FMUL R13, R4, R17 ;  /* 0x00000011040d7220 */ /* 0x000fc40000400000 */
[----:B------:R-:W-:Y:S01]  /*05b0*/  FFMA R19, R5, R28, R19 ;  /* 0x0000001c05137223 */ /* 0x000fe20000000013 */
[----:B------:R-:W-:Y:S01]  /*05c0*/  FADD R15, R15, -R18 ;  /* 0x800000120f0f7221 */ /* 0x000fe20000000000 */
[----:B------:R-:W-:Y:S02]  /*05d0*/  FFMA R12, R4, R17, -R13 ;  /* 0x00000011040c7223 */ /* 0x000fe4000000080d */
[----:B------:R-:W-:Y:S02]  /*05e0*/  FADD R17, R16, R19 ;  /* 0x0000001310117221 */ /* 0x000fe40000000000 */
[----:B------:R-:W-:Y:S02]  /*05f0*/  FFMA R14, R4, R15, R12 ;  /* 0x0000000f040e7223 */ /* 0x000fe4000000000c */
[----:B------:R-:W-:Y:S02]  /*0600*/  FADD R16, -R16, R17 ;  /* 0x0000001110107221 */ /* 0x000fe40000000100 */
[----:B------:R-:W-:-:S02]  /*0610*/  FADD R15, R13, R14 ;  /* 0x0000000e0d0f7221 */ /* 0x000fc40000000000 */
[----:B------:R-:W-:Y:S02]  /*0620*/  FADD R16, R19, -R16 ;  /* 0x8000001013107221 */ /* 0x000fe40000000000 */
[----:B------:R-:W-:Y:S02]  /*0630*/  FADD R12, R15, -R17 ;  /* 0x800000110f0c7221 */ /* 0x000fe40000000000 */
        /* <DEDUP_REMOVED lines=15> */
[----:B------:R-:W-:-:S04]  /*0730*/  FADD R12, -R12, R15 ;  /* 0x0000000f0c0c7221 */ /* 0x000fc80000000100 */
[----:B------:R-:W-:Y:S01]  /*0740*/  FADD R12, R13, -R12 ;  /* 0x8000000c0d0c7221 */ /* 0x000fe20000000000 */
[----:B------:R-:W-:-:S03]  /*0750*/  FSEL R13, R14, 1, !P0 ;  /* 0x3f8000000e0d7808 */ /* 0x000fc60004000000 */
[----:B------:R-:W-:Y:S02]  /*0760*/  FADD R12, R15, R12 ;  /* 0x0000000c0f0c7221 */ /* 0x000fe40000000000 */
[----:B0-----:R-:W-:Y:S02]  /*0770*/  FMUL R13, R18, R13 ;  /* 0x0000000d120d7220 */ /* 0x001fe40000400000 */
[----:B------:R-:W-:-:S04]  /*0780*/  FMUL R12, R12, 100 ;  /* 0x42c800000c0c7820 */ /* 0x000fc80000400000 */
[----:B------:R-:W-:-:S07]  /*0790*/  FMUL R15, R12, R13 ;  /* 0x0000000d0c0f7220 */ /* 0x000fce0000400000 */
.L_x_30:
[----:B------:R-:W-:Y:S05]  /*07a0*/  BSYNC.RECONVERGENT B0 ;  /* 0x0000000000007941 */ /* 0x000fea0003800200 */
.L_x_29:
[----:B------:R-:W-:Y:S01]  /*07b0*/  IMAD R13, R0, UR7, R7 ;  /* 0x00000007000d7c24 */ /* 0x000fe2000f8e0207 */
[----:B------:R-:W-:-:S03]  /*07c0*/  IADD3 R7, PT, PT, R6, R7, RZ ;  /* 0x0000000706077210 */ /* 0x000fc60007ffe0ff */
[----:B------:R-:W-:Y:S01]  /*07d0*/  IMAD.WIDE R12, R13, 0x4, R10 ;  /* 0x000000040d0c7825 */ /* 0x000fe200078e020a */
[----:B------:R-:W-:-:S04]  /*07e0*/  ISETP.GE.AND P0, PT, R7, UR7, PT ;  /* 0x0000000707007c0c */ /* 0x000fc8000bf06270 */
[----:B------:R0:W-:Y:S09]  /*07f0*/  STG.E desc[UR4][R12.64], R15 ;  /* 0x0000000f0c007986 */ /* 0x0001f2000c101904 */
[----:B------:R-:W-:Y:S05]  /*0800*/  @!P0 BRA `(.L_x_31) ;  /* 0xfffffff800a48947 */ /* 0x000fea000383ffff */
[----:B------:R-:W-:Y:S05]  /*0810*/  EXIT ;  /* 0x000000000000794d */ /* 0x000fea0003800000 */
.L_x_32:
        /* <DEDUP_REMOVED lines=14> */
.L_x_39:


//--------------------- .nv.shared.reserved.0     --------------------------
	.section	.nv.shared.reserved.0,"aw",@nobits
	.weak		__nv_reservedSMEM_offset_0_alias
	.size		__nv_reservedSMEM_offset_0_alias, 0, 64
	.other		__nv_reservedSMEM_offset_0_alias,@"STO_CUDA_RESERVED_SHARED STV_DEFAULT"
__nv_reservedSMEM_offset_0_alias:
	.zero		0
	.zero		64


//--------------------- .nv.constant0.vosc_many_series_one_param_f32_ds_tm_coalesced --------------------------
	.section	.nv.constant0.vosc_many_series_one_param_f32_ds_tm_coalesced,"a",@progbits
	.sectionflags	@""
	.align	4
.nv.constant0.vosc_many_series_one_param_f32_ds_tm_coalesced:
	.zero		940


//--------------------- .nv.constant0.vosc_batch_prefix_f32_ds --------------------------
	.section	.nv.constant0.vosc_batch_prefix_f32_ds,"a",@progbits
	.sectionflags	@""
	.align	4
.nv.constant0.vosc_batch_prefix_f32_ds:
	.zero		944


//--------------------- .nv.constant0.pack_double_to_float2 --------------------------
	.section	.nv.constant0.pack_double_to_float2,"a",@progbits
	.sectionflags	@""
	.align	4
.nv.constant0.pack_double_to_float2:
	.zero		916


//--------------------- .nv.constant0.vosc_many_series_one_param_f32 --------------------------
	.section	.nv.constant0.vosc_many_series_one_param_f32,"a",@progbits
	.sectionflags	@""
	.align	4
.nv.constant0.vosc_many_series_one_param_f32:
	.zero		936


//--------------------- .nv.constant0.vosc_batch_prefix_f32 --------------------------
	.section	.nv.constant0.vosc_batch_prefix_f32,"a",@progbits
	.sectionflags	@""
	.align	4
.nv.constant0.vosc_batch_prefix_f32:
	.zero		944


//--------------------- SYMBOLS --------------------------

	.type		.nv.reservedSmem.offset0,@object
	.size		.nv.reservedSmem.offset0,0x4
